	.target	sm_100a

	.elftype	@"ET_EXEC"


//--------------------- .note.nv.tkinfo           --------------------------
	.section	.note.nv.tkinfo,"",@"SHT_NOTE"
	.sectionflags	@"SHF_NOTE_NV_TKINFO"
	.tkinfo
        /*0018*/ 	.word	0x00000002
        /*0030*/ 	.string	""
        /*0030*/ 	.string	"ptxas"
        /*0030*/ 	.string	"Cuda compilation tools, release 13.0, V13.0.88"
        /*0030*/ 	.string	"Build cuda_13.0.r13.0/compiler.36424714_0"
        /*0030*/ 	.string	"-arch sm_100a -m 64 "



//--------------------- .note.nv.cuinfo           --------------------------
	.section	.note.nv.cuinfo,"",@"SHT_NOTE"
	.sectionflags	@"SHF_NOTE_NV_CUINFO"
        /*0018*/ 	.short	0x0002
        /*001a*/ 	.short	0x0064
        /*001c*/ 	.short	0x0082
	.zero		2


//--------------------- .nv.info                  --------------------------
	.section	.nv.info,"",@"SHT_CUDA_INFO"
	.align	4


	//----- nvinfo : EIATTR_REGCOUNT
	.align		4
        /*0000*/ 	.byte	0x04, 0x2f
        /*0002*/ 	.short	(.L_19 - .L_18)
	.align		4
.L_18:
        /*0004*/ 	.word	index@(_ZN7cutlass13device_kernelINS_4gemm6kernel13GemmUniversalIN4cute5tupleIJiiiiEEENS1_10collective13CollectiveMmaINS1_35MainloopSm100TmaUmmaWarpSpecializedILi13ELi2ELi4ENS5_IJNS4_1CILi1EEESB_SB_EEEEENS5_IJNSA_ILi64EEESE_SE_EEENS_10bfloat16_tENS5_IJlSB_lEEESG_SH_NS4_8TiledMMAINS4_8MMA_AtomIJNS4_20SM100_MMA_F16BF16_SSISG_SG_fLi64ELi64ELNS4_4UMMA5MajorE0ELSM_0ELNSL_7ScaleInE0ELSN_0EEEEEENS4_6LayoutISC_NS5_IJNSA_ILi0EEESR_SR_EEEEENS5_IJNS4_10UnderscoreESU_SU_EEEEENS4_13SM90_TMA_LOADENS4_14ComposedLayoutINS4_7SwizzleILi3ELi4ELi3EEENS4_18smem_ptr_flag_bitsILi16EEENSQ_INS5_IJNSA_ILi8EEESE_EEENS5_IJSE_SB_EEEEEEEvNS4_8identityESX_S17_vS18_EENS_8epilogue10collective18CollectiveEpilogueINS1A_23Sm100TmaWarpSpecializedILi3ELi2ELi16ELb1ELb0EEEJSF_NS5_IJNSQ_ISE_SB_EENSQ_INSA_ILi32EEESB_EEEEESG_SH_SG_SH_NS1A_6fusion15FusionCallbacksIS1E_NS1J_17LinearCombinationISG_fSG_fLNS_15FloatRoundStyleE2EEESF_S1I_JEEENS4_5SM1004TMEM4LOAD26SM100_TMEM_LOAD_16dp256b4xESX_NSY_INSZ_ILi2ELi4ELi3EEES12_NSQ_INS5_IJS13_S1G_EEENS5_IJS1G_SB_EEEEEEENS4_17SM75_U32x4_LDSM_NENS4_14SM90_TMA_STOREES1X_NS4_17SM90_U32x4_STSM_NENS4_39AutoVectorizingCopyWithAssumedAlignmentILi128EEEEEEvvEEEEvNT_6ParamsE)
        /*0008*/ 	.word	0x0000004f


	//----- nvinfo : EIATTR_FRAME_SIZE
	.align		4
.L_19:
        /*000c*/ 	.byte	0x04, 0x11
        /*000e*/ 	.short	(.L_21 - .L_20)
	.align		4
.L_20:
        /*0010*/ 	.word	index@($__internal_2_$__cuda_sm10x_tcgen05_guardrail_trap_unallocated_columns_being_dealloced)
        /*0014*/ 	.word	0x00000000


	//----- nvinfo : EIATTR_FRAME_SIZE
	.align		4
.L_21:
        /*0018*/ 	.byte	0x04, 0x11
        /*001a*/ 	.short	(.L_23 - .L_22)
	.align		4
.L_22:
        /*001c*/ 	.word	index@($__internal_1_$__cuda_sm10x_tcgen05_guardrail_trap_phase_invalid_during_alloc)
        /*0020*/ 	.word	0x00000000


	//----- nvinfo : EIATTR_FRAME_SIZE
	.align		4
.L_23:
        /*0024*/ 	.byte	0x04, 0x11
        /*0026*/ 	.short	(.L_25 - .L_24)
	.align		4
.L_24:
        /*0028*/ 	.word	index@($__internal_0_$__cuda_sm10x_tcgen05_guardrail_trap_col_being_dealloced_not_returned_by_alloc)
        /*002c*/ 	.word	0x00000000


	//----- nvinfo : EIATTR_FRAME_SIZE
	.align		4
.L_25:
        /*0030*/ 	.byte	0x04, 0x11
        /*0032*/ 	.short	(.L_27 - .L_26)
	.align		4
.L_26:
        /*0034*/ 	.word	index@(_ZN7cutlass13device_kernelINS_4gemm6kernel13GemmUniversalIN4cute5tupleIJiiiiEEENS1_10collective13CollectiveMmaINS1_35MainloopSm100TmaUmmaWarpSpecializedILi13ELi2ELi4ENS5_IJNS4_1CILi1EEESB_SB_EEEEENS5_IJNSA_ILi64EEESE_SE_EEENS_10bfloat16_tENS5_IJlSB_lEEESG_SH_NS4_8TiledMMAINS4_8MMA_AtomIJNS4_20SM100_MMA_F16BF16_SSISG_SG_fLi64ELi64ELNS4_4UMMA5MajorE0ELSM_0ELNSL_7ScaleInE0ELSN_0EEEEEENS4_6LayoutISC_NS5_IJNSA_ILi0EEESR_SR_EEEEENS5_IJNS4_10UnderscoreESU_SU_EEEEENS4_13SM90_TMA_LOADENS4_14ComposedLayoutINS4_7SwizzleILi3ELi4ELi3EEENS4_18smem_ptr_flag_bitsILi16EEENSQ_INS5_IJNSA_ILi8EEESE_EEENS5_IJSE_SB_EEEEEEEvNS4_8identityESX_S17_vS18_EENS_8epilogue10collective18CollectiveEpilogueINS1A_23Sm100TmaWarpSpecializedILi3ELi2ELi16ELb1ELb0EEEJSF_NS5_IJNSQ_ISE_SB_EENSQ_INSA_ILi32EEESB_EEEEESG_SH_SG_SH_NS1A_6fusion15FusionCallbacksIS1E_NS1J_17LinearCombinationISG_fSG_fLNS_15FloatRoundStyleE2EEESF_S1I_JEEENS4_5SM1004TMEM4LOAD26SM100_TMEM_LOAD_16dp256b4xESX_NSY_INSZ_ILi2ELi4ELi3EEES12_NSQ_INS5_IJS13_S1G_EEENS5_IJS1G_SB_EEEEEEENS4_17SM75_U32x4_LDSM_NENS4_14SM90_TMA_STOREES1X_NS4_17SM90_U32x4_STSM_NENS4_39AutoVectorizingCopyWithAssumedAlignmentILi128EEEEEEvvEEEEvNT_6ParamsE)
        /*0038*/ 	.word	0x00000000


	//----- nvinfo : EIATTR_MIN_STACK_SIZE
	.align		4
.L_27:
        /*003c*/ 	.byte	0x04, 0x12
        /*003e*/ 	.short	(.L_29 - .L_28)
	.align		4
.L_28:
        /*0040*/ 	.word	index@(_ZN7cutlass13device_kernelINS_4gemm6kernel13GemmUniversalIN4cute5tupleIJiiiiEEENS1_10collective13CollectiveMmaINS1_35MainloopSm100TmaUmmaWarpSpecializedILi13ELi2ELi4ENS5_IJNS4_1CILi1EEESB_SB_EEEEENS5_IJNSA_ILi64EEESE_SE_EEENS_10bfloat16_tENS5_IJlSB_lEEESG_SH_NS4_8TiledMMAINS4_8MMA_AtomIJNS4_20SM100_MMA_F16BF16_SSISG_SG_fLi64ELi64ELNS4_4UMMA5MajorE0ELSM_0ELNSL_7ScaleInE0ELSN_0EEEEEENS4_6LayoutISC_NS5_IJNSA_ILi0EEESR_SR_EEEEENS5_IJNS4_10UnderscoreESU_SU_EEEEENS4_13SM90_TMA_LOADENS4_14ComposedLayoutINS4_7SwizzleILi3ELi4ELi3EEENS4_18smem_ptr_flag_bitsILi16EEENSQ_INS5_IJNSA_ILi8EEESE_EEENS5_IJSE_SB_EEEEEEEvNS4_8identityESX_S17_vS18_EENS_8epilogue10collective18CollectiveEpilogueINS1A_23Sm100TmaWarpSpecializedILi3ELi2ELi16ELb1ELb0EEEJSF_NS5_IJNSQ_ISE_SB_EENSQ_INSA_ILi32EEESB_EEEEESG_SH_SG_SH_NS1A_6fusion15FusionCallbacksIS1E_NS1J_17LinearCombinationISG_fSG_fLNS_15FloatRoundStyleE2EEESF_S1I_JEEENS4_5SM1004TMEM4LOAD26SM100_TMEM_LOAD_16dp256b4xESX_NSY_INSZ_ILi2ELi4ELi3EEES12_NSQ_INS5_IJS13_S1G_EEENS5_IJS1G_SB_EEEEEEENS4_17SM75_U32x4_LDSM_NENS4_14SM90_TMA_STOREES1X_NS4_17SM90_U32x4_STSM_NENS4_39AutoVectorizingCopyWithAssumedAlignmentILi128EEEEEEvvEEEEvNT_6ParamsE)
        /*0044*/ 	.word	0x00000000
.L_29:


//--------------------- .nv.compat                --------------------------
	.section	.nv.compat,"",@"SHT_CUDA_COMPAT_INFO"
	.align	4
        /*0000*/ 	.byte	0x02, 0x09, 0x01, 0x00, 0x02, 0x02, 0x02, 0x00, 0x02, 0x05, 0x05, 0x00, 0x03, 0x07, 0x01, 0x01
        /*0010*/ 	.byte	0x02, 0x03, 0x01, 0x00, 0x02, 0x06, 0x01, 0x00, 0x04, 0x0b, 0x08, 0x00, 0x09, 0x00, 0x00, 0x00
        /*0020*/ 	.byte	0x00, 0x00, 0x00, 0x00


//--------------------- .nv.info._ZN7cutlass13device_kernelINS_4gemm6kernel13GemmUniversalIN4cute5tupleIJiiiiEEENS1_10collective13CollectiveMmaINS1_35MainloopSm100TmaUmmaWarpSpecializedILi13ELi2ELi4ENS5_IJNS4_1CILi1EEESB_SB_EEEEENS5_IJNSA_ILi64EEESE_SE_EEENS_10bfloat16_tENS5_IJlSB_lEEESG_SH_NS4_8TiledMMAINS4_8MMA_AtomIJNS4_20SM100_MMA_F16BF16_SSISG_SG_fLi64ELi64ELNS4_4UMMA5MajorE0ELSM_0ELNSL_7ScaleInE0ELSN_0EEEEEENS4_6LayoutISC_NS5_IJNSA_ILi0EEESR_SR_EEEEENS5_IJNS4_10UnderscoreESU_SU_EEEEENS4_13SM90_TMA_LOADENS4_14ComposedLayoutINS4_7SwizzleILi3ELi4ELi3EEENS4_18smem_ptr_flag_bitsILi16EEENSQ_INS5_IJNSA_ILi8EEESE_EEENS5_IJSE_SB_EEEEEEEvNS4_8identityESX_S17_vS18_EENS_8epilogue10collective18CollectiveEpilogueINS1A_23Sm100TmaWarpSpecializedILi3ELi2ELi16ELb1ELb0EEEJSF_NS5_IJNSQ_ISE_SB_EENSQ_INSA_ILi32EEESB_EEEEESG_SH_SG_SH_NS1A_6fusion15FusionCallbacksIS1E_NS1J_17LinearCombinationISG_fSG_fLNS_15FloatRoundStyleE2EEESF_S1I_JEEENS4_5SM1004TMEM4LOAD26SM100_TMEM_LOAD_16dp256b4xESX_NSY_INSZ_ILi2ELi4ELi3EEES12_NSQ_INS5_IJS13_S1G_EEENS5_IJS1G_SB_EEEEEEENS4_17SM75_U32x4_LDSM_NENS4_14SM90_TMA_STOREES1X_NS4_17SM90_U32x4_STSM_NENS4_39AutoVectorizingCopyWithAssumedAlignmentILi128EEEEEEvvEEEEvNT_6ParamsE --------------------------
	.section	.nv.info._ZN7cutlass13device_kernelINS_4gemm6kernel13GemmUniversalIN4cute5tupleIJiiiiEEENS1_10collective13CollectiveMmaINS1_35MainloopSm100TmaUmmaWarpSpecializedILi13ELi2ELi4ENS5_IJNS4_1CILi1EEESB_SB_EEEEENS5_IJNSA_ILi64EEESE_SE_EEENS_10bfloat16_tENS5_IJlSB_lEEESG_SH_NS4_8TiledMMAINS4_8MMA_AtomIJNS4_20SM100_MMA_F16BF16_SSISG_SG_fLi64ELi64ELNS4_4UMMA5MajorE0ELSM_0ELNSL_7ScaleInE0ELSN_0EEEEEENS4_6LayoutISC_NS5_IJNSA_ILi0EEESR_SR_EEEEENS5_IJNS4_10UnderscoreESU_SU_EEEEENS4_13SM90_TMA_LOADENS4_14ComposedLayoutINS4_7SwizzleILi3ELi4ELi3EEENS4_18smem_ptr_flag_bitsILi16EEENSQ_INS5_IJNSA_ILi8EEESE_EEENS5_IJSE_SB_EEEEEEEvNS4_8identityESX_S17_vS18_EENS_8epilogue10collective18CollectiveEpilogueINS1A_23Sm100TmaWarpSpecializedILi3ELi2ELi16ELb1ELb0EEEJSF_NS5_IJNSQ_ISE_SB_EENSQ_INSA_ILi32EEESB_EEEEESG_SH_SG_SH_NS1A_6fusion15FusionCallbacksIS1E_NS1J_17LinearCombinationISG_fSG_fLNS_15FloatRoundStyleE2EEESF_S1I_JEEENS4_5SM1004TMEM4LOAD26SM100_TMEM_LOAD_16dp256b4xESX_NSY_INSZ_ILi2ELi4ELi3EEES12_NSQ_INS5_IJS13_S1G_EEENS5_IJS1G_SB_EEEEEEENS4_17SM75_U32x4_LDSM_NENS4_14SM90_TMA_STOREES1X_NS4_17SM90_U32x4_STSM_NENS4_39AutoVectorizingCopyWithAssumedAlignmentILi128EEEEEEvvEEEEvNT_6ParamsE,"",@"SHT_CUDA_INFO"
	.sectionflags	@""
	.align	4


	//----- nvinfo : EIATTR_CUDA_API_VERSION
	.align		4
        /*0000*/ 	.byte	0x04, 0x37
        /*0002*/ 	.short	(.L_31 - .L_30)
.L_30:
        /*0004*/ 	.word	0x00000082


	//----- nvinfo : EIATTR_KPARAM_INFO
	.align		4
.L_31:
        /*0008*/ 	.byte	0x04, 0x17
        /*000a*/ 	.short	(.L_33 - .L_32)
.L_32:
        /*000c*/ 	.word	0x00000000
        /*0010*/ 	.short	0x0000
        /*0012*/ 	.short	0x0000
        /*0014*/ 	.byte	0x00, 0xf0, 0x01, 0x20


	//----- nvinfo : EIATTR_AT_ENTRY_FRAGMENTS
	.align		4
.L_33:
        /*0018*/ 	.byte	0x04, 0x4f
        /*001a*/ 	.short	(.L_35 - .L_34)


	//   ....[0]....
.L_34:
        /*001c*/ 	.word	0x00000006


	//----- nvinfo : EIATTR_RESERVED_SMEM_USED
	.align		4
.L_35:
        /*0020*/ 	.byte	0x01, 0x41
	.zero		2


	//----- nvinfo : EIATTR_SPARSE_MMA_MASK
	.align		4
        /*0024*/ 	.byte	0x03, 0x50
        /*0026*/ 	.short	0x0000


	//----- nvinfo : EIATTR_TCGEN05_1CTA_USED
	.align		4
        /*0028*/ 	.byte	0x01, 0x51
	.zero		2


	//----- nvinfo : EIATTR_MAXREG_COUNT
	.align		4
        /*002c*/ 	.byte	0x03, 0x1b
        /*002e*/ 	.short	0x00ff


	//----- nvinfo : EIATTR_NUM_BARRIERS
	.align		4
        /*0030*/ 	.byte	0x02, 0x4c
        /*0032*/ 	.byte	0x07
	.zero		1


	//----- nvinfo : EIATTR_EXTERNS
	.align		4
        /*0034*/ 	.byte	0x04, 0x0f
        /*0036*/ 	.short	(.L_37 - .L_36)


	//   ....[0]....
	.align		4
.L_36:
        /*0038*/ 	.word	index@(__assertfail)


	//----- nvinfo : EIATTR_MERCURY_ISA_VERSION
	.align		4
.L_37:
        /*003c*/ 	.byte	0x03, 0x5f
        /*003e*/ 	.short	0x0101


	//----- nvinfo : EIATTR_INT_WARP_WIDE_INSTR_OFFSETS
	.align		4
        /*0040*/ 	.byte	0x04, 0x31
        /*0042*/ 	.short	(.L_39 - .L_38)


	//   ....[0]....
.L_38:
        /*0044*/ 	.word	0x00001ef0


	//   ....[1]....
        /*0048*/ 	.word	0x00003ea0


	//   ....[2]....
        /*004c*/ 	.word	0x00003ed0


	//   ....[3]....
        /*0050*/ 	.word	0x00003f20


	//   ....[4]....
        /*0054*/ 	.word	0x00004800


	//   ....[5]....
        /*0058*/ 	.word	0x00004820


	//   ....[6]....
        /*005c*/ 	.word	0x00004af0


	//   ....[7]....
        /*0060*/ 	.word	0x00004c20


	//----- nvinfo : EIATTR_COOP_GROUP_MASK_REGIDS
	.align		4
.L_39:
        /*0064*/ 	.byte	0x04, 0x29
        /*0066*/ 	.short	(.L_41 - .L_40)


	//   ....[0]....
.L_40:
        /*0068*/ 	.word	0xffffffff


	//   ....[1]....
        /*006c*/ 	.word	0xffffffff


	//   ....[2]....
        /*0070*/ 	.word	0xffffffff


	//   ....[3]....
        /*0074*/ 	.word	0xffffffff


	//   ....[4]....
        /*0078*/ 	.word	0xffffffff


	//   ....[5]....
        /*007c*/ 	.word	0xffffffff


	//   ....[6]....
        /*0080*/ 	.word	0xffffffff


	//   ....[7]....
        /*0084*/ 	.word	0xffffffff


	//   ....[8]....
        /*0088*/ 	.word	0xffffffff


	//   ....[9]....
        /*008c*/ 	.word	0xffffffff


	//   ....[10]....
        /*0090*/ 	.word	0xffffffff


	//   ....[11]....
        /*0094*/ 	.word	0xffffffff


	//   ....[12]....
        /*0098*/ 	.word	0xffffffff


	//----- nvinfo : EIATTR_COOP_GROUP_INSTR_OFFSETS
	.align		4
.L_41:
        /*009c*/ 	.byte	0x04, 0x28
        /*009e*/ 	.short	(.L_43 - .L_42)


	//   ....[0]....
.L_42:
        /*00a0*/ 	.word	0x00000090


	//   ....[1]....
        /*00a4*/ 	.word	0x000004d0


	//   ....[2]....
        /*00a8*/ 	.word	0x00000790


	//   ....[3]....
        /*00ac*/ 	.word	0x00000910


	//   ....[4]....
        /*00b0*/ 	.word	0x00000a10


	//   ....[5]....
        /*00b4*/ 	.word	0x00000b80


	//   ....[6]....
        /*00b8*/ 	.word	0x00000d20


	//   ....[7]....
        /*00bc*/ 	.word	0x00001dd0


	//   ....[8]....
        /*00c0*/ 	.word	0x000030c0


	//   ....[9]....
        /*00c4*/ 	.word	0x000032d0


	//   ....[10]....
        /*00c8*/ 	.word	0x00003300


	//   ....[11]....
        /*00cc*/ 	.word	0x00003d90


	//   ....[12]....
        /*00d0*/ 	.word	0x00003fc0


	//----- nvinfo : EIATTR_VRC_CTA_INIT_COUNT
	.align		4
.L_43:
        /*00d4*/ 	.byte	0x02, 0x4a
        /*00d6*/ 	.byte	0x80
	.zero		1


	//----- nvinfo : EIATTR_SYSCALL_OFFSETS
	.align		4
        /*00d8*/ 	.byte	0x04, 0x46
        /*00da*/ 	.short	(.L_45 - .L_44)


	//   ....[0]....
.L_44:
        /*00dc*/ 	.word	0x00005800


	//   ....[1]....
        /*00e0*/ 	.word	0x000058f0


	//   ....[2]....
        /*00e4*/ 	.word	0x000060d0


	//   ....[3]....
        /*00e8*/ 	.word	0x00006a10


	//----- nvinfo : EIATTR_MBARRIER_INSTR_OFFSETS
	.align		4
.L_45:
        /*00ec*/ 	.byte	0x04, 0x39
        /*00ee*/ 	.short	(.L_47 - .L_46)


	//   ....[0]....
.L_46:
        /*00f0*/ 	.word	0x000005d0
        /*00f4*/ 	.word	0x000000ff
        /*00f8*/ 	.word	0x00000000
        /*00fc*/ 	.short	0x0100
        /*00fe*/ 	.byte	0x05
	.zero		1


	//   ....[1]....
        /*0100*/ 	.word	0x000005e0
        /*0104*/ 	.word	0x000000ff
        /*0108*/ 	.word	0x00000068
        /*010c*/ 	.short	0x0100
        /*010e*/ 	.byte	0x05
	.zero		1


	//   ....[2]....
        /*0110*/ 	.word	0x000005f0
        /*0114*/ 	.word	0x000000ff
        /*0118*/ 	.word	0x00000008
        /*011c*/ 	.short	0x0100
        /*011e*/ 	.byte	0x05
	.zero		1


	//   ....[3]....
        /*0120*/ 	.word	0x00000600
        /*0124*/ 	.word	0x000000ff
        /*0128*/ 	.word	0x00000070
        /*012c*/ 	.short	0x0100
        /*012e*/ 	.byte	0x05
	.zero		1


	//   ....[4]....
        /*0130*/ 	.word	0x00000610
        /*0134*/ 	.word	0x000000ff
        /*0138*/ 	.word	0x00000010
        /*013c*/ 	.short	0x0100
        /*013e*/ 	.byte	0x05
	.zero		1


	//   ....[5]....
        /*0140*/ 	.word	0x00000620
        /*0144*/ 	.word	0x000000ff
        /*0148*/ 	.word	0x00000078
        /*014c*/ 	.short	0x0100
        /*014e*/ 	.byte	0x05
	.zero		1


	//   ....[6]....
        /*0150*/ 	.word	0x00000630
        /*0154*/ 	.word	0x000000ff
        /*0158*/ 	.word	0x00000018
        /*015c*/ 	.short	0x0100
        /*015e*/ 	.byte	0x05
	.zero		1


	//   ....[7]....
        /*0160*/ 	.word	0x00000640
        /*0164*/ 	.word	0x000000ff
        /*0168*/ 	.word	0x00000080
        /*016c*/ 	.short	0x0100
        /*016e*/ 	.byte	0x05
	.zero		1


	//   ....[8]....
        /*0170*/ 	.word	0x00000650
        /*0174*/ 	.word	0x000000ff
        /*0178*/ 	.word	0x00000020
        /*017c*/ 	.short	0x0100
        /*017e*/ 	.byte	0x05
	.zero		1


	//   ....[9]....
        /*0180*/ 	.word	0x00000660
        /*0184*/ 	.word	0x000000ff
        /*0188*/ 	.word	0x00000088
        /*018c*/ 	.short	0x0100
        /*018e*/ 	.byte	0x05
	.zero		1


	//   ....[10]....
        /*0190*/ 	.word	0x00000670
        /*0194*/ 	.word	0x000000ff
        /*0198*/ 	.word	0x00000028
        /*019c*/ 	.short	0x0100
        /*019e*/ 	.byte	0x05
	.zero		1


	//   ....[11]....
        /*01a0*/ 	.word	0x00000680
        /*01a4*/ 	.word	0x000000ff
        /*01a8*/ 	.word	0x00000090
        /*01ac*/ 	.short	0x0100
        /*01ae*/ 	.byte	0x05
	.zero		1


	//   ....[12]....
        /*01b0*/ 	.word	0x00000690
        /*01b4*/ 	.word	0x000000ff
        /*01b8*/ 	.word	0x00000030
        /*01bc*/ 	.short	0x0100
        /*01be*/ 	.byte	0x05
	.zero		1


	//   ....[13]....
        /*01c0*/ 	.word	0x000006a0
        /*01c4*/ 	.word	0x000000ff
        /*01c8*/ 	.word	0x00000098
        /*01cc*/ 	.short	0x0100
        /*01ce*/ 	.byte	0x05
	.zero		1


	//   ....[14]....
        /*01d0*/ 	.word	0x000006b0
        /*01d4*/ 	.word	0x000000ff
        /*01d8*/ 	.word	0x00000038
        /*01dc*/ 	.short	0x0100
        /*01de*/ 	.byte	0x05
	.zero		1


	//   ....[15]....
        /*01e0*/ 	.word	0x000006c0
        /*01e4*/ 	.word	0x000000ff
        /*01e8*/ 	.word	0x000000a0
        /*01ec*/ 	.short	0x0100
        /*01ee*/ 	.byte	0x05
	.zero		1


	//   ....[16]....
        /*01f0*/ 	.word	0x000006d0
        /*01f4*/ 	.word	0x000000ff
        /*01f8*/ 	.word	0x00000040
        /*01fc*/ 	.short	0x0100
        /*01fe*/ 	.byte	0x05
	.zero		1


	//   ....[17]....
        /*0200*/ 	.word	0x000006e0
        /*0204*/ 	.word	0x000000ff
        /*0208*/ 	.word	0x000000a8
        /*020c*/ 	.short	0x0100
        /*020e*/ 	.byte	0x05
	.zero		1


	//   ....[18]....
        /*0210*/ 	.word	0x000006f0
        /*0214*/ 	.word	0x000000ff
        /*0218*/ 	.word	0x00000048
        /*021c*/ 	.short	0x0100
        /*021e*/ 	.byte	0x05
	.zero		1


	//   ....[19]....
        /*0220*/ 	.word	0x00000700
        /*0224*/ 	.word	0x000000ff
        /*0228*/ 	.word	0x000000b0
        /*022c*/ 	.short	0x0100
        /*022e*/ 	.byte	0x05
	.zero		1


	//   ....[20]....
        /*0230*/ 	.word	0x00000710
        /*0234*/ 	.word	0x000000ff
        /*0238*/ 	.word	0x00000050
        /*023c*/ 	.short	0x0100
        /*023e*/ 	.byte	0x05
	.zero		1


	//   ....[21]....
        /*0240*/ 	.word	0x00000720
        /*0244*/ 	.word	0x000000ff
        /*0248*/ 	.word	0x000000b8
        /*024c*/ 	.short	0x0100
        /*024e*/ 	.byte	0x05
	.zero		1


	//   ....[22]....
        /*0250*/ 	.word	0x00000730
        /*0254*/ 	.word	0x000000ff
        /*0258*/ 	.word	0x00000058
        /*025c*/ 	.short	0x0100
        /*025e*/ 	.byte	0x05
	.zero		1


	//   ....[23]....
        /*0260*/ 	.word	0x00000740
        /*0264*/ 	.word	0x000000ff
        /*0268*/ 	.word	0x000000c0
        /*026c*/ 	.short	0x0100
        /*026e*/ 	.byte	0x05
	.zero		1


	//   ....[24]....
        /*0270*/ 	.word	0x00000750
        /*0274*/ 	.word	0x000000ff
        /*0278*/ 	.word	0x00000060
        /*027c*/ 	.short	0x0100
        /*027e*/ 	.byte	0x05
	.zero		1


	//   ....[25]....
        /*0280*/ 	.word	0x00000760
        /*0284*/ 	.word	0x000000ff
        /*0288*/ 	.word	0x000000c8
        /*028c*/ 	.short	0x0100
        /*028e*/ 	.byte	0x05
	.zero		1


	//   ....[26]....
        /*0290*/ 	.word	0x000008a0
        /*0294*/ 	.word	0x000000ff
        /*0298*/ 	.word	0x000000d0
        /*029c*/ 	.short	0x0100
        /*029e*/ 	.byte	0x07
	.zero		1


	//   ....[27]....
        /*02a0*/ 	.word	0x000008b0
        /*02a4*/ 	.word	0x000000ff
        /*02a8*/ 	.word	0x000000e8
        /*02ac*/ 	.short	0x0100
        /*02ae*/ 	.byte	0x07
	.zero		1


	//   ....[28]....
        /*02b0*/ 	.word	0x000008c0
        /*02b4*/ 	.word	0x000000ff
        /*02b8*/ 	.word	0x000000d8
        /*02bc*/ 	.short	0x0100
        /*02be*/ 	.byte	0x07
	.zero		1


	//   ....[29]....
        /*02c0*/ 	.word	0x000008d0
        /*02c4*/ 	.word	0x000000ff
        /*02c8*/ 	.word	0x000000f0
        /*02cc*/ 	.short	0x0100
        /*02ce*/ 	.byte	0x07
	.zero		1


	//   ....[30]....
        /*02d0*/ 	.word	0x000008e0
        /*02d4*/ 	.word	0x000000ff
        /*02d8*/ 	.word	0x000000e0
        /*02dc*/ 	.short	0x0100
        /*02de*/ 	.byte	0x07
	.zero		1


	//   ....[31]....
        /*02e0*/ 	.word	0x000008f0
        /*02e4*/ 	.word	0x000000ff
        /*02e8*/ 	.word	0x000000f8
        /*02ec*/ 	.short	0x0100
        /*02ee*/ 	.byte	0x07
	.zero		1


	//   ....[32]....
        /*02f0*/ 	.word	0x000009e0
        /*02f4*/ 	.word	0x000000ff
        /*02f8*/ 	.word	0x00000100
        /*02fc*/ 	.short	0x0100
        /*02fe*/ 	.byte	0x05
	.zero		1


	//   ....[33]....
        /*0300*/ 	.word	0x000009f0
        /*0304*/ 	.word	0x000000ff
        /*0308*/ 	.word	0x00000108
        /*030c*/ 	.short	0x0100
        /*030e*/ 	.byte	0x05
	.zero		1


	//   ....[34]....
        /*0310*/ 	.word	0x00000b30
        /*0314*/ 	.word	0x000000ff
        /*0318*/ 	.word	0x00000110
        /*031c*/ 	.short	0x0100
        /*031e*/ 	.byte	0x05
	.zero		1


	//   ....[35]....
        /*0320*/ 	.word	0x00000b40
        /*0324*/ 	.word	0x000000ff
        /*0328*/ 	.word	0x00000120
        /*032c*/ 	.short	0x0100
        /*032e*/ 	.byte	0x05
	.zero		1


	//   ....[36]....
        /*0330*/ 	.word	0x00000b50
        /*0334*/ 	.word	0x000000ff
        /*0338*/ 	.word	0x00000118
        /*033c*/ 	.short	0x0100
        /*033e*/ 	.byte	0x05
	.zero		1


	//   ....[37]....
        /*0340*/ 	.word	0x00000b60
        /*0344*/ 	.word	0x000000ff
        /*0348*/ 	.word	0x00000128
        /*034c*/ 	.short	0x0100
        /*034e*/ 	.byte	0x05
	.zero		1


	//   ....[38]....
        /*0350*/ 	.word	0x00000c90
        /*0354*/ 	.word	0x000000ff
        /*0358*/ 	.word	0x00000130
        /*035c*/ 	.short	0x0100
        /*035e*/ 	.byte	0x07
	.zero		1


	//   ....[39]....
        /*0360*/ 	.word	0x00000ca0
        /*0364*/ 	.word	0x000000ff
        /*0368*/ 	.word	0x00000150
        /*036c*/ 	.short	0x0100
        /*036e*/ 	.byte	0x07
	.zero		1


	//   ....[40]....
        /*0370*/ 	.word	0x00000cb0
        /*0374*/ 	.word	0x000000ff
        /*0378*/ 	.word	0x00000138
        /*037c*/ 	.short	0x0100
        /*037e*/ 	.byte	0x07
	.zero		1


	//   ....[41]....
        /*0380*/ 	.word	0x00000cc0
        /*0384*/ 	.word	0x000000ff
        /*0388*/ 	.word	0x00000158
        /*038c*/ 	.short	0x0100
        /*038e*/ 	.byte	0x07
	.zero		1


	//   ....[42]....
        /*0390*/ 	.word	0x00000cd0
        /*0394*/ 	.word	0x000000ff
        /*0398*/ 	.word	0x00000140
        /*039c*/ 	.short	0x0100
        /*039e*/ 	.byte	0x07
	.zero		1


	//   ....[43]....
        /*03a0*/ 	.word	0x00000ce0
        /*03a4*/ 	.word	0x000000ff
        /*03a8*/ 	.word	0x00000160
        /*03ac*/ 	.short	0x0100
        /*03ae*/ 	.byte	0x07
	.zero		1


	//   ....[44]....
        /*03b0*/ 	.word	0x00000cf0
        /*03b4*/ 	.word	0x000000ff
        /*03b8*/ 	.word	0x00000148
        /*03bc*/ 	.short	0x0100
        /*03be*/ 	.byte	0x07
	.zero		1


	//   ....[45]....
        /*03c0*/ 	.word	0x00000d00
        /*03c4*/ 	.word	0x000000ff
        /*03c8*/ 	.word	0x00000168
        /*03cc*/ 	.short	0x0100
        /*03ce*/ 	.byte	0x07
	.zero		1


	//   ....[46]....
        /*03d0*/ 	.word	0x00000df0
        /*03d4*/ 	.word	0x000000ff
        /*03d8*/ 	.word	0x00000170
        /*03dc*/ 	.short	0x0100
        /*03de*/ 	.byte	0x05
	.zero		1


	//   ....[47]....
        /*03e0*/ 	.word	0x00000e00
        /*03e4*/ 	.word	0x000000ff
        /*03e8*/ 	.word	0x00000180
        /*03ec*/ 	.short	0x0100
        /*03ee*/ 	.byte	0x05
	.zero		1


	//   ....[48]....
        /*03f0*/ 	.word	0x00000e10
        /*03f4*/ 	.word	0x000000ff
        /*03f8*/ 	.word	0x00000178
        /*03fc*/ 	.short	0x0100
        /*03fe*/ 	.byte	0x05
	.zero		1


	//   ....[49]....
        /*0400*/ 	.word	0x00000e20
        /*0404*/ 	.word	0x000000ff
        /*0408*/ 	.word	0x00000188
        /*040c*/ 	.short	0x0100
        /*040e*/ 	.byte	0x05
	.zero		1


	//   ....[50]....
        /*0410*/ 	.word	0x000016f0
        /*0414*/ 	.word	0x00000002
        /*0418*/ 	.word	0x00000180
        /*041c*/ 	.short	0x010a
        /*041e*/ 	.byte	0xff
	.zero		1


	//   ....[51]....
        /*0420*/ 	.word	0x00001720
        /*0424*/ 	.word	0x00000002
        /*0428*/ 	.word	0x00000170
        /*042c*/ 	.short	0x0101
        /*042e*/ 	.byte	0xff
	.zero		1


	//   ....[52]....
        /*0430*/ 	.word	0x000017f0
        /*0434*/ 	.word	0x000000ff
        /*0438*/ 	.word	0x00000068
        /*043c*/ 	.short	0x010a
        /*043e*/ 	.byte	0x08
	.zero		1


	//   ....[53]....
        /*0440*/ 	.word	0x00001890
        /*0444*/ 	.word	0x000000ff
        /*0448*/ 	.word	0x00000068
        /*044c*/ 	.short	0x010a
        /*044e*/ 	.byte	0x21
	.zero		1


	//   ....[54]....
        /*0450*/ 	.word	0x000019f0
        /*0454*/ 	.word	0x000000ff
        /*0458*/ 	.word	0x00000068
        /*045c*/ 	.short	0x010a
        /*045e*/ 	.byte	0x08
	.zero		1


	//   ....[55]....
        /*0460*/ 	.word	0x00001ae0
        /*0464*/ 	.word	0x000000ff
        /*0468*/ 	.word	0x00000108
        /*046c*/ 	.short	0x0101
        /*046e*/ 	.byte	0x04
	.zero		1


	//   ....[56]....
        /*0470*/ 	.word	0x00001b00
        /*0474*/ 	.word	0x000000ff
        /*0478*/ 	.word	0x00000068
        /*047c*/ 	.short	0x010a
        /*047e*/ 	.byte	0x08
	.zero		1


	//   ....[57]....
        /*0480*/ 	.word	0x00001b80
        /*0484*/ 	.word	0x000000ff
        /*0488*/ 	.word	0x00000068
        /*048c*/ 	.short	0x010a
        /*048e*/ 	.byte	0x11
	.zero		1


	//   ....[58]....
        /*0490*/ 	.word	0x00001ce0
        /*0494*/ 	.word	0x000000ff
        /*0498*/ 	.word	0x00000068
        /*049c*/ 	.short	0x010a
        /*049e*/ 	.byte	0x08
	.zero		1


	//   ....[59]....
        /*04a0*/ 	.word	0x00001e00
        /*04a4*/ 	.word	0x00000002
        /*04a8*/ 	.word	0x00000110
        /*04ac*/ 	.short	0x010a
        /*04ae*/ 	.byte	0xff
	.zero		1


	//   ....[60]....
        /*04b0*/ 	.word	0x00001ec0
        /*04b4*/ 	.word	0x00000002
        /*04b8*/ 	.word	0x00000000
        /*04bc*/ 	.short	0x0101
        /*04be*/ 	.byte	0xff
	.zero		1


	//   ....[61]....
        /*04c0*/ 	.word	0x00002420
        /*04c4*/ 	.word	0x000000ff
        /*04c8*/ 	.word	0x00000000
        /*04cc*/ 	.short	0x010a
        /*04ce*/ 	.byte	0x05
	.zero		1


	//   ....[62]....
        /*04d0*/ 	.word	0x000024b0
        /*04d4*/ 	.word	0x000000ff
        /*04d8*/ 	.word	0x00000000
        /*04dc*/ 	.short	0x010a
        /*04de*/ 	.byte	0x05
	.zero		1


	//   ....[63]....
        /*04e0*/ 	.word	0x00002540
        /*04e4*/ 	.word	0x000000ff
        /*04e8*/ 	.word	0x00000000
        /*04ec*/ 	.short	0x010a
        /*04ee*/ 	.byte	0x05
	.zero		1


	//   ....[64]....
        /*04f0*/ 	.word	0x000025d0
        /*04f4*/ 	.word	0x000000ff
        /*04f8*/ 	.word	0x00000000
        /*04fc*/ 	.short	0x010a
        /*04fe*/ 	.byte	0x05
	.zero		1


	//   ....[65]....
        /*0500*/ 	.word	0x00002660
        /*0504*/ 	.word	0x000000ff
        /*0508*/ 	.word	0x00000000
        /*050c*/ 	.short	0x010a
        /*050e*/ 	.byte	0x05
	.zero		1


	//   ....[66]....
        /*0510*/ 	.word	0x000026f0
        /*0514*/ 	.word	0x000000ff
        /*0518*/ 	.word	0x00000000
        /*051c*/ 	.short	0x010a
        /*051e*/ 	.byte	0x05
	.zero		1


	//   ....[67]....
        /*0520*/ 	.word	0x00002780
        /*0524*/ 	.word	0x000000ff
        /*0528*/ 	.word	0x00000000
        /*052c*/ 	.short	0x010a
        /*052e*/ 	.byte	0x05
	.zero		1


	//   ....[68]....
        /*0530*/ 	.word	0x00002810
        /*0534*/ 	.word	0x000000ff
        /*0538*/ 	.word	0x00000000
        /*053c*/ 	.short	0x010a
        /*053e*/ 	.byte	0x05
	.zero		1


	//   ....[69]....
        /*0540*/ 	.word	0x000028a0
        /*0544*/ 	.word	0x000000ff
        /*0548*/ 	.word	0x00000000
        /*054c*/ 	.short	0x010a
        /*054e*/ 	.byte	0x05
	.zero		1


	//   ....[70]....
        /*0550*/ 	.word	0x00002930
        /*0554*/ 	.word	0x000000ff
        /*0558*/ 	.word	0x00000000
        /*055c*/ 	.short	0x010a
        /*055e*/ 	.byte	0x05
	.zero		1


	//   ....[71]....
        /*0560*/ 	.word	0x000029c0
        /*0564*/ 	.word	0x000000ff
        /*0568*/ 	.word	0x00000000
        /*056c*/ 	.short	0x010a
        /*056e*/ 	.byte	0x05
	.zero		1


	//   ....[72]....
        /*0570*/ 	.word	0x00002a50
        /*0574*/ 	.word	0x000000ff
        /*0578*/ 	.word	0x00000000
        /*057c*/ 	.short	0x010a
        /*057e*/ 	.byte	0x05
	.zero		1


	//   ....[73]....
        /*0580*/ 	.word	0x00002af0
        /*0584*/ 	.word	0x00000000
        /*0588*/ 	.word	0x00000000
        /*058c*/ 	.short	0x010a
        /*058e*/ 	.byte	0xff
	.zero		1


	//   ....[74]....
        /*0590*/ 	.word	0x00002c10
        /*0594*/ 	.word	0x00000000
        /*0598*/ 	.word	0x00000170
        /*059c*/ 	.short	0x010a
        /*059e*/ 	.byte	0xff
	.zero		1


	//   ....[75]....
        /*05a0*/ 	.word	0x00002c80
        /*05a4*/ 	.word	0x00000000
        /*05a8*/ 	.word	0x00000000
        /*05ac*/ 	.short	0x0101
        /*05ae*/ 	.byte	0xff
	.zero		1


	//   ....[76]....
        /*05b0*/ 	.word	0x00002ca0
        /*05b4*/ 	.word	0x000000ff
        /*05b8*/ 	.word	0x00000120
        /*05bc*/ 	.short	0x010a
        /*05be*/ 	.byte	0x05
	.zero		1


	//   ....[77]....
        /*05c0*/ 	.word	0x00002dc0
        /*05c4*/ 	.word	0x00000000
        /*05c8*/ 	.word	0x00000110
        /*05cc*/ 	.short	0x010a
        /*05ce*/ 	.byte	0xff
	.zero		1


	//   ....[78]....
        /*05d0*/ 	.word	0x00002ec0
        /*05d4*/ 	.word	0x00000000
        /*05d8*/ 	.word	0x00000000
        /*05dc*/ 	.short	0x0101
        /*05de*/ 	.byte	0xff
	.zero		1


	//   ....[79]....
        /*05e0*/ 	.word	0x00002f50
        /*05e4*/ 	.word	0x000000ff
        /*05e8*/ 	.word	0x00000120
        /*05ec*/ 	.short	0x0106
        /*05ee*/ 	.byte	0x05
	.zero		1


	//   ....[80]....
        /*05f0*/ 	.word	0x00002f70
        /*05f4*/ 	.word	0x000000ff
        /*05f8*/ 	.word	0x00000120
        /*05fc*/ 	.short	0x010a
        /*05fe*/ 	.byte	0x05
	.zero		1


	//   ....[81]....
        /*0600*/ 	.word	0x00003000
        /*0604*/ 	.word	0x000000ff
        /*0608*/ 	.word	0x00000120
        /*060c*/ 	.short	0x0106
        /*060e*/ 	.byte	0x04
	.zero		1


	//   ....[82]....
        /*0610*/ 	.word	0x00003040
        /*0614*/ 	.word	0x00000000
        /*0618*/ 	.word	0x00000120
        /*061c*/ 	.short	0x010a
        /*061e*/ 	.byte	0xff
	.zero		1


	//   ....[83]....
        /*0620*/ 	.word	0x00003580
        /*0624*/ 	.word	0x00000000
        /*0628*/ 	.word	0x00000110
        /*062c*/ 	.short	0x010a
        /*062e*/ 	.byte	0xff
	.zero		1


	//   ....[84]....
        /*0630*/ 	.word	0x00003680
        /*0634*/ 	.word	0x00000003
        /*0638*/ 	.word	0x00000000
        /*063c*/ 	.short	0x0101
        /*063e*/ 	.byte	0xff
	.zero		1


	//   ....[85]....
        /*0640*/ 	.word	0x00003690
        /*0644*/ 	.word	0x000000ff
        /*0648*/ 	.word	0x00000000
        /*064c*/ 	.short	0x010a
        /*064e*/ 	.byte	0x06
	.zero		1


	//   ....[86]....
        /*0650*/ 	.word	0x00003710
        /*0654*/ 	.word	0x000000ff
        /*0658*/ 	.word	0x00000150
        /*065c*/ 	.short	0x010a
        /*065e*/ 	.byte	0x07
	.zero		1


	//   ....[87]....
        /*0660*/ 	.word	0x000037f0
        /*0664*/ 	.word	0x000000ff
        /*0668*/ 	.word	0x00000000
        /*066c*/ 	.short	0x010a
        /*066e*/ 	.byte	0x06
	.zero		1


	//   ....[88]....
        /*0670*/ 	.word	0x00003920
        /*0674*/ 	.word	0x000000ff
        /*0678*/ 	.word	0x00000000
        /*067c*/ 	.short	0x010a
        /*067e*/ 	.byte	0x1a
	.zero		1


	//   ....[89]....
        /*0680*/ 	.word	0x00003bc0
        /*0684*/ 	.word	0x000000ff
        /*0688*/ 	.word	0x00000000
        /*068c*/ 	.short	0x010a
        /*068e*/ 	.byte	0x06
	.zero		1


	//   ....[90]....
        /*0690*/ 	.word	0x00003c50
        /*0694*/ 	.word	0x000000ff
        /*0698*/ 	.word	0x00000000
        /*069c*/ 	.short	0x010a
        /*069e*/ 	.byte	0x06
	.zero		1


	//   ....[91]....
        /*06a0*/ 	.word	0x00003ce0
        /*06a4*/ 	.word	0x000000ff
        /*06a8*/ 	.word	0x00000000
        /*06ac*/ 	.short	0x010a
        /*06ae*/ 	.byte	0x06
	.zero		1


	//   ....[92]....
        /*06b0*/ 	.word	0x00003d70
        /*06b4*/ 	.word	0x000000ff
        /*06b8*/ 	.word	0x00000000
        /*06bc*/ 	.short	0x010a
        /*06be*/ 	.byte	0x07
	.zero		1


	//   ....[93]....
        /*06c0*/ 	.word	0x000041a0
        /*06c4*/ 	.word	0x00000000
        /*06c8*/ 	.word	0x00000110
        /*06cc*/ 	.short	0x010a
        /*06ce*/ 	.byte	0xff
	.zero		1


	//   ....[94]....
        /*06d0*/ 	.word	0x00004260
        /*06d4*/ 	.word	0x00000000
        /*06d8*/ 	.word	0x00000000
        /*06dc*/ 	.short	0x0101
        /*06de*/ 	.byte	0xff
	.zero		1


	//   ....[95]....
        /*06e0*/ 	.word	0x00004580
        /*06e4*/ 	.word	0x000000ff
        /*06e8*/ 	.word	0x00000108
        /*06ec*/ 	.short	0x010a
        /*06ee*/ 	.byte	0x07
	.zero		1


	//   ....[96]....
        /*06f0*/ 	.word	0x000047a0
        /*06f4*/ 	.word	0x000000ff
        /*06f8*/ 	.word	0x000000e8
        /*06fc*/ 	.short	0x010a
        /*06fe*/ 	.byte	0x0f
	.zero		1


	//   ....[97]....
        /*0700*/ 	.word	0x000049a0
        /*0704*/ 	.word	0x000000ff
        /*0708*/ 	.word	0x000000d0
        /*070c*/ 	.short	0x010b
        /*070e*/ 	.byte	0x0f
	.zero		1


	//   ....[98]....
        /*0710*/ 	.word	0x000049f0
        /*0714*/ 	.word	0x000000ff
        /*0718*/ 	.word	0x00000000
        /*071c*/ 	.short	0x0101
        /*071e*/ 	.byte	0x10
	.zero		1


	//   ....[99]....
        /*0720*/ 	.word	0x00004a30
        /*0724*/ 	.word	0x000000ff
        /*0728*/ 	.word	0x000000e8
        /*072c*/ 	.short	0x010a
        /*072e*/ 	.byte	0x0d
	.zero		1


	//   ....[100]....
        /*0730*/ 	.word	0x00004c70
        /*0734*/ 	.word	0x000000ff
        /*0738*/ 	.word	0x000000d0
        /*073c*/ 	.short	0x010b
        /*073e*/ 	.byte	0x0d
	.zero		1


	//   ....[101]....
        /*0740*/ 	.word	0x00004ce0
        /*0744*/ 	.word	0x000000ff
        /*0748*/ 	.word	0x00000000
        /*074c*/ 	.short	0x0101
        /*074e*/ 	.byte	0x0f
	.zero		1


	//   ....[102]....
        /*0750*/ 	.word	0x00004d30
        /*0754*/ 	.word	0x000000ff
        /*0758*/ 	.word	0x00000000
        /*075c*/ 	.short	0x010a
        /*075e*/ 	.byte	0x04
	.zero		1


	//   ....[103]....
        /*0760*/ 	.word	0x00004dc0
        /*0764*/ 	.word	0x000000ff
        /*0768*/ 	.word	0x00000000
        /*076c*/ 	.short	0x010a
        /*076e*/ 	.byte	0x04
	.zero		1


	//   ....[104]....
        /*0770*/ 	.word	0x00004e60
        /*0774*/ 	.word	0x00000000
        /*0778*/ 	.word	0x00000000
        /*077c*/ 	.short	0x010a
        /*077e*/ 	.byte	0xff
	.zero		1


	//   ....[105]....
        /*0780*/ 	.word	0x000051d0
        /*0784*/ 	.word	0x00000000
        /*0788*/ 	.word	0x00000110
        /*078c*/ 	.short	0x010a
        /*078e*/ 	.byte	0xff
	.zero		1


	//   ....[106]....
        /*0790*/ 	.word	0x000052e0
        /*0794*/ 	.word	0x00000000
        /*0798*/ 	.word	0x00000000
        /*079c*/ 	.short	0x0101
        /*079e*/ 	.byte	0xff
	.zero		1


	//   ....[107]....
        /*07a0*/ 	.word	0x00005cf0
        /*07a4*/ 	.word	0x00000002
        /*07a8*/ 	.word	0x000000d0
        /*07ac*/ 	.short	0x010a
        /*07ae*/ 	.byte	0xff
	.zero		1


	//   ....[108]....
        /*07b0*/ 	.word	0x00005d30
        /*07b4*/ 	.word	0x0000002c
        /*07b8*/ 	.word	0x00000130
        /*07bc*/ 	.short	0x010a
        /*07be*/ 	.byte	0xff
	.zero		1


	//   ....[109]....
        /*07c0*/ 	.word	0x00005e20
        /*07c4*/ 	.word	0x00000002
        /*07c8*/ 	.word	0x000000d0
        /*07cc*/ 	.short	0x010a
        /*07ce*/ 	.byte	0xff
	.zero		1


	//   ....[110]....
        /*07d0*/ 	.word	0x00005fb0
        /*07d4*/ 	.word	0x0000002c
        /*07d8*/ 	.word	0x00000130
        /*07dc*/ 	.short	0x010a
        /*07de*/ 	.byte	0xff
	.zero		1


	//   ....[111]....
        /*07e0*/ 	.word	0x00006770
        /*07e4*/ 	.word	0x00000000
        /*07e8*/ 	.word	0x00000000
        /*07ec*/ 	.short	0x0101
        /*07ee*/ 	.byte	0xff
	.zero		1


	//   ....[112]....
        /*07f0*/ 	.word	0x00006780
        /*07f4*/ 	.word	0x00000002
        /*07f8*/ 	.word	0x000000d0
        /*07fc*/ 	.short	0x010a
        /*07fe*/ 	.byte	0xff
	.zero		1


	//   ....[113]....
        /*0800*/ 	.word	0x00006840
        /*0804*/ 	.word	0x00000002
        /*0808*/ 	.word	0x000000d0
        /*080c*/ 	.short	0x010a
        /*080e*/ 	.byte	0xff
	.zero		1


	//   ....[114]....
        /*0810*/ 	.word	0x00006ba0
        /*0814*/ 	.word	0x000000ff
        /*0818*/ 	.word	0x00000000
        /*081c*/ 	.short	0x0101
        /*081e*/ 	.byte	0x05
	.zero		1


	//   ....[115]....
        /*0820*/ 	.word	0x00007130
        /*0824*/ 	.word	0x00000000
        /*0828*/ 	.word	0x00000000
        /*082c*/ 	.short	0x0101
        /*082e*/ 	.byte	0xff
	.zero		1


	//   ....[116]....
        /*0830*/ 	.word	0x000073a0
        /*0834*/ 	.word	0x000000ff
        /*0838*/ 	.word	0x00000000
        /*083c*/ 	.short	0x0101
        /*083e*/ 	.byte	0x04
	.zero		1


	//   ....[117]....
        /*0840*/ 	.word	0x000073c0
        /*0844*/ 	.word	0x00000002
        /*0848*/ 	.word	0x00000180
        /*084c*/ 	.short	0x010a
        /*084e*/ 	.byte	0xff
	.zero		1


	//   ....[118]....
        /*0850*/ 	.word	0x00007420
        /*0854*/ 	.word	0x00000002
        /*0858*/ 	.word	0x00000068
        /*085c*/ 	.short	0x010a
        /*085e*/ 	.byte	0xff
	.zero		1


	//   ....[119]....
        /*0860*/ 	.word	0x00007480
        /*0864*/ 	.word	0x00000002
        /*0868*/ 	.word	0x00000068
        /*086c*/ 	.short	0x010a
        /*086e*/ 	.byte	0xff
	.zero		1


	//   ....[120]....
        /*0870*/ 	.word	0x000074d0
        /*0874*/ 	.word	0x00000002
        /*0878*/ 	.word	0x00000110
        /*087c*/ 	.short	0x010a
        /*087e*/ 	.byte	0xff
	.zero		1


	//   ....[121]....
        /*0880*/ 	.word	0x00007530
        /*0884*/ 	.word	0x00000000
        /*0888*/ 	.word	0x00000000
        /*088c*/ 	.short	0x010a
        /*088e*/ 	.byte	0xff
	.zero		1


	//   ....[122]....
        /*0890*/ 	.word	0x00007590
        /*0894*/ 	.word	0x00000000
        /*0898*/ 	.word	0x00000000
        /*089c*/ 	.short	0x010a
        /*089e*/ 	.byte	0xff
	.zero		1


	//   ....[123]....
        /*08a0*/ 	.word	0x000075f0
        /*08a4*/ 	.word	0x00000000
        /*08a8*/ 	.word	0x00000000
        /*08ac*/ 	.short	0x010a
        /*08ae*/ 	.byte	0xff
	.zero		1


	//   ....[124]....
        /*08b0*/ 	.word	0x00007650
        /*08b4*/ 	.word	0x00000000
        /*08b8*/ 	.word	0x00000000
        /*08bc*/ 	.short	0x010a
        /*08be*/ 	.byte	0xff
	.zero		1


	//   ....[125]....
        /*08c0*/ 	.word	0x000076b0
        /*08c4*/ 	.word	0x00000000
        /*08c8*/ 	.word	0x00000000
        /*08cc*/ 	.short	0x010a
        /*08ce*/ 	.byte	0xff
	.zero		1


	//   ....[126]....
        /*08d0*/ 	.word	0x00007710
        /*08d4*/ 	.word	0x00000000
        /*08d8*/ 	.word	0x00000000
        /*08dc*/ 	.short	0x010a
        /*08de*/ 	.byte	0xff
	.zero		1


	//   ....[127]....
        /*08e0*/ 	.word	0x00007770
        /*08e4*/ 	.word	0x00000000
        /*08e8*/ 	.word	0x00000000
        /*08ec*/ 	.short	0x010a
        /*08ee*/ 	.byte	0xff
	.zero		1


	//   ....[128]....
        /*08f0*/ 	.word	0x000077d0
        /*08f4*/ 	.word	0x00000000
        /*08f8*/ 	.word	0x00000000
        /*08fc*/ 	.short	0x010a
        /*08fe*/ 	.byte	0xff
	.zero		1


	//   ....[129]....
        /*0900*/ 	.word	0x00007830
        /*0904*/ 	.word	0x00000000
        /*0908*/ 	.word	0x00000000
        /*090c*/ 	.short	0x010a
        /*090e*/ 	.byte	0xff
	.zero		1


	//   ....[130]....
        /*0910*/ 	.word	0x00007890
        /*0914*/ 	.word	0x00000000
        /*0918*/ 	.word	0x00000000
        /*091c*/ 	.short	0x010a
        /*091e*/ 	.byte	0xff
	.zero		1


	//   ....[131]....
        /*0920*/ 	.word	0x000078f0
        /*0924*/ 	.word	0x00000000
        /*0928*/ 	.word	0x00000000
        /*092c*/ 	.short	0x010a
        /*092e*/ 	.byte	0xff
	.zero		1


	//   ....[132]....
        /*0930*/ 	.word	0x00007950
        /*0934*/ 	.word	0x00000000
        /*0938*/ 	.word	0x00000000
        /*093c*/ 	.short	0x010a
        /*093e*/ 	.byte	0xff
	.zero		1


	//   ....[133]....
        /*0940*/ 	.word	0x000079a0
        /*0944*/ 	.word	0x00000000
        /*0948*/ 	.word	0x00000170
        /*094c*/ 	.short	0x010a
        /*094e*/ 	.byte	0xff
	.zero		1


	//   ....[134]....
        /*0950*/ 	.word	0x00007a00
        /*0954*/ 	.word	0x00000000
        /*0958*/ 	.word	0x00000120
        /*095c*/ 	.short	0x010a
        /*095e*/ 	.byte	0xff
	.zero		1


	//   ....[135]....
        /*0960*/ 	.word	0x00007a50
        /*0964*/ 	.word	0x00000000
        /*0968*/ 	.word	0x00000110
        /*096c*/ 	.short	0x010a
        /*096e*/ 	.byte	0xff
	.zero		1


	//   ....[136]....
        /*0970*/ 	.word	0x00007ab0
        /*0974*/ 	.word	0x00000000
        /*0978*/ 	.word	0x00000120
        /*097c*/ 	.short	0x010a
        /*097e*/ 	.byte	0xff
	.zero		1


	//   ....[137]....
        /*0980*/ 	.word	0x00007b00
        /*0984*/ 	.word	0x00000000
        /*0988*/ 	.word	0x00000110
        /*098c*/ 	.short	0x010a
        /*098e*/ 	.byte	0xff
	.zero		1


	//   ....[138]....
        /*0990*/ 	.word	0x00007b60
        /*0994*/ 	.word	0x00000002
        /*0998*/ 	.word	0x00000150
        /*099c*/ 	.short	0x010a
        /*099e*/ 	.byte	0xff
	.zero		1


	//   ....[139]....
        /*09a0*/ 	.word	0x00007bc0
        /*09a4*/ 	.word	0x00000000
        /*09a8*/ 	.word	0x00000000
        /*09ac*/ 	.short	0x010a
        /*09ae*/ 	.byte	0xff
	.zero		1


	//   ....[140]....
        /*09b0*/ 	.word	0x00007c20
        /*09b4*/ 	.word	0x00000000
        /*09b8*/ 	.word	0x00000000
        /*09bc*/ 	.short	0x010a
        /*09be*/ 	.byte	0xff
	.zero		1


	//   ....[141]....
        /*09c0*/ 	.word	0x00007c80
        /*09c4*/ 	.word	0x00000000
        /*09c8*/ 	.word	0x00000000
        /*09cc*/ 	.short	0x010a
        /*09ce*/ 	.byte	0xff
	.zero		1


	//   ....[142]....
        /*09d0*/ 	.word	0x00007ce0
        /*09d4*/ 	.word	0x00000000
        /*09d8*/ 	.word	0x00000000
        /*09dc*/ 	.short	0x010a
        /*09de*/ 	.byte	0xff
	.zero		1


	//   ....[143]....
        /*09e0*/ 	.word	0x00007d40
        /*09e4*/ 	.word	0x00000000
        /*09e8*/ 	.word	0x00000000
        /*09ec*/ 	.short	0x010a
        /*09ee*/ 	.byte	0xff
	.zero		1


	//   ....[144]....
        /*09f0*/ 	.word	0x00007d90
        /*09f4*/ 	.word	0x00000000
        /*09f8*/ 	.word	0x00000110
        /*09fc*/ 	.short	0x010a
        /*09fe*/ 	.byte	0xff
	.zero		1


	//   ....[145]....
        /*0a00*/ 	.word	0x00007df0
        /*0a04*/ 	.word	0x00000000
        /*0a08*/ 	.word	0x00000108
        /*0a0c*/ 	.short	0x010a
        /*0a0e*/ 	.byte	0xff
	.zero		1


	//   ....[146]....
        /*0a10*/ 	.word	0x00007e50
        /*0a14*/ 	.word	0x00000000
        /*0a18*/ 	.word	0x000000e8
        /*0a1c*/ 	.short	0x010a
        /*0a1e*/ 	.byte	0xff
	.zero		1


	//   ....[147]....
        /*0a20*/ 	.word	0x00007eb0
        /*0a24*/ 	.word	0x00000000
        /*0a28*/ 	.word	0x000000e8
        /*0a2c*/ 	.short	0x010a
        /*0a2e*/ 	.byte	0xff
	.zero		1


	//   ....[148]....
        /*0a30*/ 	.word	0x00007f10
        /*0a34*/ 	.word	0x00000000
        /*0a38*/ 	.word	0x00000000
        /*0a3c*/ 	.short	0x010a
        /*0a3e*/ 	.byte	0xff
	.zero		1


	//   ....[149]....
        /*0a40*/ 	.word	0x00007f70
        /*0a44*/ 	.word	0x00000000
        /*0a48*/ 	.word	0x00000000
        /*0a4c*/ 	.short	0x010a
        /*0a4e*/ 	.byte	0xff
	.zero		1


	//   ....[150]....
        /*0a50*/ 	.word	0x00007fc0
        /*0a54*/ 	.word	0x00000000
        /*0a58*/ 	.word	0x00000110
        /*0a5c*/ 	.short	0x010a
        /*0a5e*/ 	.byte	0xff
	.zero		1


	//   ....[151]....
        /*0a60*/ 	.word	0x00008010
        /*0a64*/ 	.word	0x00000002
        /*0a68*/ 	.word	0x000000d0
        /*0a6c*/ 	.short	0x010a
        /*0a6e*/ 	.byte	0xff
	.zero		1


	//   ....[152]....
        /*0a70*/ 	.word	0x00008060
        /*0a74*/ 	.word	0x0000002c
        /*0a78*/ 	.word	0x00000130
        /*0a7c*/ 	.short	0x010a
        /*0a7e*/ 	.byte	0xff
	.zero		1


	//   ....[153]....
        /*0a80*/ 	.word	0x000080b0
        /*0a84*/ 	.word	0x00000002
        /*0a88*/ 	.word	0x000000d0
        /*0a8c*/ 	.short	0x010a
        /*0a8e*/ 	.byte	0xff
	.zero		1


	//----- nvinfo : EIATTR_NUM_MBARRIERS
	.align		4
.L_47:
        /*0a90*/ 	.byte	0x03, 0x38
        /*0a92*/ 	.short	0x0032


	//----- nvinfo : EIATTR_EXIT_INSTR_OFFSETS
	.align		4
        /*0a94*/ 	.byte	0x04, 0x1c
        /*0a96*/ 	.short	(.L_49 - .L_48)


	//   ....[0]....
.L_48:
        /*0a98*/ 	.word	0x00002b20


	//   ....[1]....
        /*0a9c*/ 	.word	0x00003010


	//   ....[2]....
        /*0aa0*/ 	.word	0x00003070


	//   ....[3]....
        /*0aa4*/ 	.word	0x00003fd0


	//   ....[4]....
        /*0aa8*/ 	.word	0x00004e90


	//   ....[5]....
        /*0aac*/ 	.word	0x00004ed0


	//   ....[6]....
        /*0ab0*/ 	.word	0x00007290


	//   ....[7]....
        /*0ab4*/ 	.word	0x00007310


	//   ....[8]....
        /*0ab8*/ 	.word	0x00007340


	//   ....[9]....
        /*0abc*/ 	.word	0x000073b0


	//----- nvinfo : EIATTR_MAX_THREADS
	.align		4
.L_49:
        /*0ac0*/ 	.byte	0x04, 0x05
        /*0ac2*/ 	.short	(.L_51 - .L_50)
.L_50:
        /*0ac4*/ 	.word	0x00000100
        /*0ac8*/ 	.word	0x00000001
        /*0acc*/ 	.word	0x00000001


	//----- nvinfo : EIATTR_CRS_STACK_SIZE
	.align		4
.L_51:
        /*0ad0*/ 	.byte	0x04, 0x1e
        /*0ad2*/ 	.short	(.L_53 - .L_52)
.L_52:
        /*0ad4*/ 	.word	0x00000000


	//----- nvinfo : EIATTR_CBANK_PARAM_SIZE
	.align		4
.L_53:
        /*0ad8*/ 	.byte	0x03, 0x19
        /*0ada*/ 	.short	0x0800


	//----- nvinfo : EIATTR_PARAM_CBANK
	.align		4
        /*0adc*/ 	.byte	0x04, 0x0a
        /*0ade*/ 	.short	(.L_55 - .L_54)
	.align		4
.L_54:
        /*0ae0*/ 	.word	index@(.nv.constant0._ZN7cutlass13device_kernelINS_4gemm6kernel13GemmUniversalIN4cute5tupleIJiiiiEEENS1_10collective13CollectiveMmaINS1_35MainloopSm100TmaUmmaWarpSpecializedILi13ELi2ELi4ENS5_IJNS4_1CILi1EEESB_SB_EEEEENS5_IJNSA_ILi64EEESE_SE_EEENS_10bfloat16_tENS5_IJlSB_lEEESG_SH_NS4_8TiledMMAINS4_8MMA_AtomIJNS4_20SM100_MMA_F16BF16_SSISG_SG_fLi64ELi64ELNS4_4UMMA5MajorE0ELSM_0ELNSL_7ScaleInE0ELSN_0EEEEEENS4_6LayoutISC_NS5_IJNSA_ILi0EEESR_SR_EEEEENS5_IJNS4_10UnderscoreESU_SU_EEEEENS4_13SM90_TMA_LOADENS4_14ComposedLayoutINS4_7SwizzleILi3ELi4ELi3EEENS4_18smem_ptr_flag_bitsILi16EEENSQ_INS5_IJNSA_ILi8EEESE_EEENS5_IJSE_SB_EEEEEEEvNS4_8identityESX_S17_vS18_EENS_8epilogue10collective18CollectiveEpilogueINS1A_23Sm100TmaWarpSpecializedILi3ELi2ELi16ELb1ELb0EEEJSF_NS5_IJNSQ_ISE_SB_EENSQ_INSA_ILi32EEESB_EEEEESG_SH_SG_SH_NS1A_6fusion15FusionCallbacksIS1E_NS1J_17LinearCombinationISG_fSG_fLNS_15FloatRoundStyleE2EEESF_S1I_JEEENS4_5SM1004TMEM4LOAD26SM100_TMEM_LOAD_16dp256b4xESX_NSY_INSZ_ILi2ELi4ELi3EEES12_NSQ_INS5_IJS13_S1G_EEENS5_IJS1G_SB_EEEEEEENS4_17SM75_U32x4_LDSM_NENS4_14SM90_TMA_STOREES1X_NS4_17SM90_U32x4_STSM_NENS4_39AutoVectorizingCopyWithAssumedAlignmentILi128EEEEEEvvEEEEvNT_6ParamsE)
        /*0ae4*/ 	.short	0x0380
        /*0ae6*/ 	.short	0x0800


	//----- nvinfo : EIATTR_SW_WAR
	.align		4
.L_55:
        /*0ae8*/ 	.byte	0x04, 0x36
        /*0aea*/ 	.short	(.L_57 - .L_56)
.L_56:
        /*0aec*/ 	.word	0x00000008
.L_57:


//--------------------- .nv.callgraph             --------------------------
	.section	.nv.callgraph,"",@"SHT_CUDA_CALLGRAPH"
	.align	4
	.sectionentsize	8
	.align		4
        /*0000*/ 	.word	0x00000000
	.align		4
        /*0004*/ 	.word	0xffffffff
	.align		4
        /*0008*/ 	.word	index@(_ZN7cutlass13device_kernelINS_4gemm6kernel13GemmUniversalIN4cute5tupleIJiiiiEEENS1_10collective13CollectiveMmaINS1_35MainloopSm100TmaUmmaWarpSpecializedILi13ELi2ELi4ENS5_IJNS4_1CILi1EEESB_SB_EEEEENS5_IJNSA_ILi64EEESE_SE_EEENS_10bfloat16_tENS5_IJlSB_lEEESG_SH_NS4_8TiledMMAINS4_8MMA_AtomIJNS4_20SM100_MMA_F16BF16_SSISG_SG_fLi64ELi64ELNS4_4UMMA5MajorE0ELSM_0ELNSL_7ScaleInE0ELSN_0EEEEEENS4_6LayoutISC_NS5_IJNSA_ILi0EEESR_SR_EEEEENS5_IJNS4_10UnderscoreESU_SU_EEEEENS4_13SM90_TMA_LOADENS4_14ComposedLayoutINS4_7SwizzleILi3ELi4ELi3EEENS4_18smem_ptr_flag_bitsILi16EEENSQ_INS5_IJNSA_ILi8EEESE_EEENS5_IJSE_SB_EEEEEEEvNS4_8identityESX_S17_vS18_EENS_8epilogue10collective18CollectiveEpilogueINS1A_23Sm100TmaWarpSpecializedILi3ELi2ELi16ELb1ELb0EEEJSF_NS5_IJNSQ_ISE_SB_EENSQ_INSA_ILi32EEESB_EEEEESG_SH_SG_SH_NS1A_6fusion15FusionCallbacksIS1E_NS1J_17LinearCombinationISG_fSG_fLNS_15FloatRoundStyleE2EEESF_S1I_JEEENS4_5SM1004TMEM4LOAD26SM100_TMEM_LOAD_16dp256b4xESX_NSY_INSZ_ILi2ELi4ELi3EEES12_NSQ_INS5_IJS13_S1G_EEENS5_IJS1G_SB_EEEEEEENS4_17SM75_U32x4_LDSM_NENS4_14SM90_TMA_STOREES1X_NS4_17SM90_U32x4_STSM_NENS4_39AutoVectorizingCopyWithAssumedAlignmentILi128EEEEEEvvEEEEvNT_6ParamsE)
	.align		4
        /*000c*/ 	.word	index@(__assertfail)
	.align		4
        /*0010*/ 	.word	0x00000000
	.align		4
        /*0014*/ 	.word	0xfffffffe
	.align		4
        /*0018*/ 	.word	0x00000000
	.align		4
        /*001c*/ 	.word	0xfffffffd
	.align		4
        /*0020*/ 	.word	0x00000000
	.align		4
        /*0024*/ 	.word	0xfffffffc


//--------------------- .nv.constant4             --------------------------
	.section	.nv.constant4,"a",@progbits
	.align	8
	.align		8
.nv.constant4:
        /*0000*/ 	.dword	__assertfail
	.align		8
        /*0008*/ 	.dword	__unnamed_1
	.align		8
        /*0010*/ 	.dword	__unnamed_2
	.align		8
        /*0018*/ 	.dword	_ZN40_INTERNAL_8c99663f_4_k_cu_49d8326f_256104cuda3std3__45__cpo5beginE
	.align		8
        /*0020*/ 	.dword	_ZN40_INTERNAL_8c99663f_4_k_cu_49d8326f_256104cuda3std3__45__cpo3endE
	.align		8
        /*0028*/ 	.dword	_ZN40_INTERNAL_8c99663f_4_k_cu_49d8326f_256104cuda3std3__45__cpo6cbeginE
	.align		8
        /*0030*/ 	.dword	_ZN40_INTERNAL_8c99663f_4_k_cu_49d8326f_256104cuda3std3__45__cpo4cendE
	.align		8
        /*0038*/ 	.dword	_ZN40_INTERNAL_8c99663f_4_k_cu_49d8326f_256104cuda3std3__442_GLOBAL__N__8c99663f_4_k_cu_49d8326f_256106ignoreE
	.align		8
        /*0040*/ 	.dword	_ZN40_INTERNAL_8c99663f_4_k_cu_49d8326f_256104cuda3std3__419piecewise_constructE
	.align		8
        /*0048*/ 	.dword	_ZN40_INTERNAL_8c99663f_4_k_cu_49d8326f_256104cuda3std3__48in_placeE
	.align		8
        /*0050*/ 	.dword	_ZN40_INTERNAL_8c99663f_4_k_cu_49d8326f_256104cuda3std6ranges3__45__cpo4swapE
	.align		8
        /*0058*/ 	.dword	_ZN40_INTERNAL_8c99663f_4_k_cu_49d8326f_256104cuda3std6ranges3__45__cpo9iter_moveE
	.align		8
        /*0060*/ 	.dword	_ZN40_INTERNAL_8c99663f_4_k_cu_49d8326f_256104cute7productE
	.align		8
        /*0068*/ 	.dword	_ZN40_INTERNAL_8c99663f_4_k_cu_49d8326f_256104cute1_E
	.align		8
        /*0070*/ 	.dword	$str$25
	.align		8
        /*0078*/ 	.dword	$str$26
	.align		8
        /*0080*/ 	.dword	$str$27
	.align		8
        /*0088*/ 	.dword	$str$28


//--------------------- .text._ZN7cutlass13device_kernelINS_4gemm6kernel13GemmUniversalIN4cute5tupleIJiiiiEEENS1_10collective13CollectiveMmaINS1_35MainloopSm100TmaUmmaWarpSpecializedILi13ELi2ELi4ENS5_IJNS4_1CILi1EEESB_SB_EEEEENS5_IJNSA_ILi64EEESE_SE_EEENS_10bfloat16_tENS5_IJlSB_lEEESG_SH_NS4_8TiledMMAINS4_8MMA_AtomIJNS4_20SM100_MMA_F16BF16_SSISG_SG_fLi64ELi64ELNS4_4UMMA5MajorE0ELSM_0ELNSL_7ScaleInE0ELSN_0EEEEEENS4_6LayoutISC_NS5_IJNSA_ILi0EEESR_SR_EEEEENS5_IJNS4_10UnderscoreESU_SU_EEEEENS4_13SM90_TMA_LOADENS4_14ComposedLayoutINS4_7SwizzleILi3ELi4ELi3EEENS4_18smem_ptr_flag_bitsILi16EEENSQ_INS5_IJNSA_ILi8EEESE_EEENS5_IJSE_SB_EEEEEEEvNS4_8identityESX_S17_vS18_EENS_8epilogue10collective18CollectiveEpilogueINS1A_23Sm100TmaWarpSpecializedILi3ELi2ELi16ELb1ELb0EEEJSF_NS5_IJNSQ_ISE_SB_EENSQ_INSA_ILi32EEESB_EEEEESG_SH_SG_SH_NS1A_6fusion15FusionCallbacksIS1E_NS1J_17LinearCombinationISG_fSG_fLNS_15FloatRoundStyleE2EEESF_S1I_JEEENS4_5SM1004TMEM4LOAD26SM100_TMEM_LOAD_16dp256b4xESX_NSY_INSZ_ILi2ELi4ELi3EEES12_NSQ_INS5_IJS13_S1G_EEENS5_IJS1G_SB_EEEEEEENS4_17SM75_U32x4_LDSM_NENS4_14SM90_TMA_STOREES1X_NS4_17SM90_U32x4_STSM_NENS4_39AutoVectorizingCopyWithAssumedAlignmentILi128EEEEEEvvEEEEvNT_6ParamsE --------------------------
	.section	.text._ZN7cutlass13device_kernelINS_4gemm6kernel13GemmUniversalIN4cute5tupleIJiiiiEEENS1_10collective13CollectiveMmaINS1_35MainloopSm100TmaUmmaWarpSpecializedILi13ELi2ELi4ENS5_IJNS4_1CILi1EEESB_SB_EEEEENS5_IJNSA_ILi64EEESE_SE_EEENS_10bfloat16_tENS5_IJlSB_lEEESG_SH_NS4_8TiledMMAINS4_8MMA_AtomIJNS4_20SM100_MMA_F16BF16_SSISG_SG_fLi64ELi64ELNS4_4UMMA5MajorE0ELSM_0ELNSL_7ScaleInE0ELSN_0EEEEEENS4_6LayoutISC_NS5_IJNSA_ILi0EEESR_SR_EEEEENS5_IJNS4_10UnderscoreESU_SU_EEEEENS4_13SM90_TMA_LOADENS4_14ComposedLayoutINS4_7SwizzleILi3ELi4ELi3EEENS4_18smem_ptr_flag_bitsILi16EEENSQ_INS5_IJNSA_ILi8EEESE_EEENS5_IJSE_SB_EEEEEEEvNS4_8identityESX_S17_vS18_EENS_8epilogue10collective18CollectiveEpilogueINS1A_23Sm100TmaWarpSpecializedILi3ELi2ELi16ELb1ELb0EEEJSF_NS5_IJNSQ_ISE_SB_EENSQ_INSA_ILi32EEESB_EEEEESG_SH_SG_SH_NS1A_6fusion15FusionCallbacksIS1E_NS1J_17LinearCombinationISG_fSG_fLNS_15FloatRoundStyleE2EEESF_S1I_JEEENS4_5SM1004TMEM4LOAD26SM100_TMEM_LOAD_16dp256b4xESX_NSY_INSZ_ILi2ELi4ELi3EEES12_NSQ_INS5_IJS13_S1G_EEENS5_IJS1G_SB_EEEEEEENS4_17SM75_U32x4_LDSM_NENS4_14SM90_TMA_STOREES1X_NS4_17SM90_U32x4_STSM_NENS4_39AutoVectorizingCopyWithAssumedAlignmentILi128EEEEEEvvEEEEvNT_6ParamsE,"ax",@progbits
	.align	128
.text._ZN7cutlass13device_kernelINS_4gemm6kernel13GemmUniversalIN4cute5tupleIJiiiiEEENS1_10collective13CollectiveMmaINS1_35MainloopSm100TmaUmmaWarpSpecializedILi13ELi2ELi4ENS5_IJNS4_1CILi1EEESB_SB_EEEEENS5_IJNSA_ILi64EEESE_SE_EEENS_10bfloat16_tENS5_IJlSB_lEEESG_SH_NS4_8TiledMMAINS4_8MMA_AtomIJNS4_20SM100_MMA_F16BF16_SSISG_SG_fLi64ELi64ELNS4_4UMMA5MajorE0ELSM_0ELNSL_7ScaleInE0ELSN_0EEEEEENS4_6LayoutISC_NS5_IJNSA_ILi0EEESR_SR_EEEEENS5_IJNS4_10UnderscoreESU_SU_EEEEENS4_13SM90_TMA_LOADENS4_14ComposedLayoutINS4_7SwizzleILi3ELi4ELi3EEENS4_18smem_ptr_flag_bitsILi16EEENSQ_INS5_IJNSA_ILi8EEESE_EEENS5_IJSE_SB_EEEEEEEvNS4_8identityESX_S17_vS18_EENS_8epilogue10collective18CollectiveEpilogueINS1A_23Sm100TmaWarpSpecializedILi3ELi2ELi16ELb1ELb0EEEJSF_NS5_IJNSQ_ISE_SB_EENSQ_INSA_ILi32EEESB_EEEEESG_SH_SG_SH_NS1A_6fusion15FusionCallbacksIS1E_NS1J_17LinearCombinationISG_fSG_fLNS_15FloatRoundStyleE2EEESF_S1I_JEEENS4_5SM1004TMEM4LOAD26SM100_TMEM_LOAD_16dp256b4xESX_NSY_INSZ_ILi2ELi4ELi3EEES12_NSQ_INS5_IJS13_S1G_EEENS5_IJS1G_SB_EEEEEEENS4_17SM75_U32x4_LDSM_NENS4_14SM90_TMA_STOREES1X_NS4_17SM90_U32x4_STSM_NENS4_39AutoVectorizingCopyWithAssumedAlignmentILi128EEEEEEvvEEEEvNT_6ParamsE:
        .type           _ZN7cutlass13device_kernelINS_4gemm6kernel13GemmUniversalIN4cute5tupleIJiiiiEEENS1_10collective13CollectiveMmaINS1_35MainloopSm100TmaUmmaWarpSpecializedILi13ELi2ELi4ENS5_IJNS4_1CILi1EEESB_SB_EEEEENS5_IJNSA_ILi64EEESE_SE_EEENS_10bfloat16_tENS5_IJlSB_lEEESG_SH_NS4_8TiledMMAINS4_8MMA_AtomIJNS4_20SM100_MMA_F16BF16_SSISG_SG_fLi64ELi64ELNS4_4UMMA5MajorE0ELSM_0ELNSL_7ScaleInE0ELSN_0EEEEEENS4_6LayoutISC_NS5_IJNSA_ILi0EEESR_SR_EEEEENS5_IJNS4_10UnderscoreESU_SU_EEEEENS4_13SM90_TMA_LOADENS4_14ComposedLayoutINS4_7SwizzleILi3ELi4ELi3EEENS4_18smem_ptr_flag_bitsILi16EEENSQ_INS5_IJNSA_ILi8EEESE_EEENS5_IJSE_SB_EEEEEEEvNS4_8identityESX_S17_vS18_EENS_8epilogue10collective18CollectiveEpilogueINS1A_23Sm100TmaWarpSpecializedILi3ELi2ELi16ELb1ELb0EEEJSF_NS5_IJNSQ_ISE_SB_EENSQ_INSA_ILi32EEESB_EEEEESG_SH_SG_SH_NS1A_6fusion15FusionCallbacksIS1E_NS1J_17LinearCombinationISG_fSG_fLNS_15FloatRoundStyleE2EEESF_S1I_JEEENS4_5SM1004TMEM4LOAD26SM100_TMEM_LOAD_16dp256b4xESX_NSY_INSZ_ILi2ELi4ELi3EEES12_NSQ_INS5_IJS13_S1G_EEENS5_IJS1G_SB_EEEEEEENS4_17SM75_U32x4_LDSM_NENS4_14SM90_TMA_STOREES1X_NS4_17SM90_U32x4_STSM_NENS4_39AutoVectorizingCopyWithAssumedAlignmentILi128EEEEEEvvEEEEvNT_6ParamsE,@function
        .size           _ZN7cutlass13device_kernelINS_4gemm6kernel13GemmUniversalIN4cute5tupleIJiiiiEEENS1_10collective13CollectiveMmaINS1_35MainloopSm100TmaUmmaWarpSpecializedILi13ELi2ELi4ENS5_IJNS4_1CILi1EEESB_SB_EEEEENS5_IJNSA_ILi64EEESE_SE_EEENS_10bfloat16_tENS5_IJlSB_lEEESG_SH_NS4_8TiledMMAINS4_8MMA_AtomIJNS4_20SM100_MMA_F16BF16_SSISG_SG_fLi64ELi64ELNS4_4UMMA5MajorE0ELSM_0ELNSL_7ScaleInE0ELSN_0EEEEEENS4_6LayoutISC_NS5_IJNSA_ILi0EEESR_SR_EEEEENS5_IJNS4_10UnderscoreESU_SU_EEEEENS4_13SM90_TMA_LOADENS4_14ComposedLayoutINS4_7SwizzleILi3ELi4ELi3EEENS4_18smem_ptr_flag_bitsILi16EEENSQ_INS5_IJNSA_ILi8EEESE_EEENS5_IJSE_SB_EEEEEEEvNS4_8identityESX_S17_vS18_EENS_8epilogue10collective18CollectiveEpilogueINS1A_23Sm100TmaWarpSpecializedILi3ELi2ELi16ELb1ELb0EEEJSF_NS5_IJNSQ_ISE_SB_EENSQ_INSA_ILi32EEESB_EEEEESG_SH_SG_SH_NS1A_6fusion15FusionCallbacksIS1E_NS1J_17LinearCombinationISG_fSG_fLNS_15FloatRoundStyleE2EEESF_S1I_JEEENS4_5SM1004TMEM4LOAD26SM100_TMEM_LOAD_16dp256b4xESX_NSY_INSZ_ILi2ELi4ELi3EEES12_NSQ_INS5_IJS13_S1G_EEENS5_IJS1G_SB_EEEEEEENS4_17SM75_U32x4_LDSM_NENS4_14SM90_TMA_STOREES1X_NS4_17SM90_U32x4_STSM_NENS4_39AutoVectorizingCopyWithAssumedAlignmentILi128EEEEEEvvEEEEvNT_6ParamsE,(.L_x_182 - _ZN7cutlass13device_kernelINS_4gemm6kernel13GemmUniversalIN4cute5tupleIJiiiiEEENS1_10collective13CollectiveMmaINS1_35MainloopSm100TmaUmmaWarpSpecializedILi13ELi2ELi4ENS5_IJNS4_1CILi1EEESB_SB_EEEEENS5_IJNSA_ILi64EEESE_SE_EEENS_10bfloat16_tENS5_IJlSB_lEEESG_SH_NS4_8TiledMMAINS4_8MMA_AtomIJNS4_20SM100_MMA_F16BF16_SSISG_SG_fLi64ELi64ELNS4_4UMMA5MajorE0ELSM_0ELNSL_7ScaleInE0ELSN_0EEEEEENS4_6LayoutISC_NS5_IJNSA_ILi0EEESR_SR_EEEEENS5_IJNS4_10UnderscoreESU_SU_EEEEENS4_13SM90_TMA_LOADENS4_14ComposedLayoutINS4_7SwizzleILi3ELi4ELi3EEENS4_18smem_ptr_flag_bitsILi16EEENSQ_INS5_IJNSA_ILi8EEESE_EEENS5_IJSE_SB_EEEEEEEvNS4_8identityESX_S17_vS18_EENS_8epilogue10collective18CollectiveEpilogueINS1A_23Sm100TmaWarpSpecializedILi3ELi2ELi16ELb1ELb0EEEJSF_NS5_IJNSQ_ISE_SB_EENSQ_INSA_ILi32EEESB_EEEEESG_SH_SG_SH_NS1A_6fusion15FusionCallbacksIS1E_NS1J_17LinearCombinationISG_fSG_fLNS_15FloatRoundStyleE2EEESF_S1I_JEEENS4_5SM1004TMEM4LOAD26SM100_TMEM_LOAD_16dp256b4xESX_NSY_INSZ_ILi2ELi4ELi3EEES12_NSQ_INS5_IJS13_S1G_EEENS5_IJS1G_SB_EEEEEEENS4_17SM75_U32x4_LDSM_NENS4_14SM90_TMA_STOREES1X_NS4_17SM90_U32x4_STSM_NENS4_39AutoVectorizingCopyWithAssumedAlignmentILi128EEEEEEvvEEEEvNT_6ParamsE)
        .other          _ZN7cutlass13device_kernelINS_4gemm6kernel13GemmUniversalIN4cute5tupleIJiiiiEEENS1_10collective13CollectiveMmaINS1_35MainloopSm100TmaUmmaWarpSpecializedILi13ELi2ELi4ENS5_IJNS4_1CILi1EEESB_SB_EEEEENS5_IJNSA_ILi64EEESE_SE_EEENS_10bfloat16_tENS5_IJlSB_lEEESG_SH_NS4_8TiledMMAINS4_8MMA_AtomIJNS4_20SM100_MMA_F16BF16_SSISG_SG_fLi64ELi64ELNS4_4UMMA5MajorE0ELSM_0ELNSL_7ScaleInE0ELSN_0EEEEEENS4_6LayoutISC_NS5_IJNSA_ILi0EEESR_SR_EEEEENS5_IJNS4_10UnderscoreESU_SU_EEEEENS4_13SM90_TMA_LOADENS4_14ComposedLayoutINS4_7SwizzleILi3ELi4ELi3EEENS4_18smem_ptr_flag_bitsILi16EEENSQ_INS5_IJNSA_ILi8EEESE_EEENS5_IJSE_SB_EEEEEEEvNS4_8identityESX_S17_vS18_EENS_8epilogue10collective18CollectiveEpilogueINS1A_23Sm100TmaWarpSpecializedILi3ELi2ELi16ELb1ELb0EEEJSF_NS5_IJNSQ_ISE_SB_EENSQ_INSA_ILi32EEESB_EEEEESG_SH_SG_SH_NS1A_6fusion15FusionCallbacksIS1E_NS1J_17LinearCombinationISG_fSG_fLNS_15FloatRoundStyleE2EEESF_S1I_JEEENS4_5SM1004TMEM4LOAD26SM100_TMEM_LOAD_16dp256b4xESX_NSY_INSZ_ILi2ELi4ELi3EEES12_NSQ_INS5_IJS13_S1G_EEENS5_IJS1G_SB_EEEEEEENS4_17SM75_U32x4_LDSM_NENS4_14SM90_TMA_STOREES1X_NS4_17SM90_U32x4_STSM_NENS4_39AutoVectorizingCopyWithAssumedAlignmentILi128EEEEEEvvEEEEvNT_6ParamsE,@"STO_CUDA_ENTRY STV_DEFAULT"
_ZN7cutlass13device_kernelINS_4gemm6kernel13GemmUniversalIN4cute5tupleIJiiiiEEENS1_10collective13CollectiveMmaINS1_35MainloopSm100TmaUmmaWarpSpecializedILi13ELi2ELi4ENS5_IJNS4_1CILi1EEESB_SB_EEEEENS5_IJNSA_ILi64EEESE_SE_EEENS_10bfloat16_tENS5_IJlSB_lEEESG_SH_NS4_8TiledMMAINS4_8MMA_AtomIJNS4_20SM100_MMA_F16BF16_SSISG_SG_fLi64ELi64ELNS4_4UMMA5MajorE0ELSM_0ELNSL_7ScaleInE0ELSN_0EEEEEENS4_6LayoutISC_NS5_IJNSA_ILi0EEESR_SR_EEEEENS5_IJNS4_10UnderscoreESU_SU_EEEEENS4_13SM90_TMA_LOADENS4_14ComposedLayoutINS4_7SwizzleILi3ELi4ELi3EEENS4_18smem_ptr_flag_bitsILi16EEENSQ_INS5_IJNSA_ILi8EEESE_EEENS5_IJSE_SB_EEEEEEEvNS4_8identityESX_S17_vS18_EENS_8epilogue10collective18CollectiveEpilogueINS1A_23Sm100TmaWarpSpecializedILi3ELi2ELi16ELb1ELb0EEEJSF_NS5_IJNSQ_ISE_SB_EENSQ_INSA_ILi32EEESB_EEEEESG_SH_SG_SH_NS1A_6fusion15FusionCallbacksIS1E_NS1J_17LinearCombinationISG_fSG_fLNS_15FloatRoundStyleE2EEESF_S1I_JEEENS4_5SM1004TMEM4LOAD26SM100_TMEM_LOAD_16dp256b4xESX_NSY_INSZ_ILi2ELi4ELi3EEES12_NSQ_INS5_IJS13_S1G_EEENS5_IJS1G_SB_EEEEEEENS4_17SM75_U32x4_LDSM_NENS4_14SM90_TMA_STOREES1X_NS4_17SM90_U32x4_STSM_NENS4_39AutoVectorizingCopyWithAssumedAlignmentILi128EEEEEEvvEEEEvNT_6ParamsE:
[----:B------:R-:W1:Y:S01]  /*0000*/  LDC R1, c[0x0][0x37c] ;  /* 0x0000df00ff017b82 */ /* 0x000e620000000800 */
[----:B------:R-:W2:Y:S01]  /*0010*/  S2R R70, SR_TID.X ;  /* 0x0000000000467919 */ /* 0x000ea20000002100 */
[----:B------:R-:W3:Y:S01]  /*0020*/  LDCU.64 UR4, c[0x0][0x890] ;  /* 0x00011200ff0477ac */ /* 0x000ee20008000a00 */
[----:B------:R-:W-:Y:S02]  /*0030*/  PRMT R60, RZ, 0x7610, R60 ;  /* 0x00007610ff3c7816 */ /* 0x000fe4000000003c */
[----:B------:R-:W-:Y:S01]  /*0040*/  ELECT P5, URZ, PT ;  /* 0x0000000000ff782f */ /* 0x000fe200038a0000 */
[----:B------:R-:W4:Y:S01]  /*0050*/  LDCU.64 UR46, c[0x0][0x358] ;  /* 0x00006b00ff2e77ac */ /* 0x000f220008000a00 */
[----:B---3--:R-:W-:-:S04]  /*0060*/  UISETP.NE.U32.AND UP0, UPT, UR4, URZ, UPT ;  /* 0x000000ff0400728c */ /* 0x008fc8000bf05070 */
[----:B------:R-:W-:Y:S01]  /*0070*/  UISETP.NE.AND.EX UP0, UPT, UR5, URZ, UPT, UP0 ;  /* 0x000000ff0500728c */ /* 0x000fe2000bf05300 */
[----:B--2---:R-:W-:-:S05]  /*0080*/  SHF.R.U32.HI R65, RZ, 0x5, R70 ;  /* 0x00000005ff417819 */ /* 0x004fca0000011646 */
[----:B------:R-:W2:Y:S02]  /*0090*/  SHFL.IDX PT, R0, R65, RZ, 0x1f ;  /* 0x00001fff41007589 */ /* 0x000ea400000e0000 */
[----:B--2---:R-:W-:Y:S01]  /*00a0*/  R2UR UR8, R0 ;  /* 0x00000000000872ca */ /* 0x004fe200000e0000 */
[----:B-1--4-:R-:W-:-:S14]  /*00b0*/  BRA.U UP0, `(.L_x_0) ;  /* 0x00000001002c7547 */ /* 0x012fdc000b800000 */
[----:B------:R-:W1:Y:S02]  /*00c0*/  LDCU.64 UR6, c[0x0][0x888] ;  /* 0x00011100ff0677ac */ /* 0x000e640008000a00 */
[----:B-1----:R-:W-:-:S04]  /*00d0*/  UISETP.NE.U32.AND UP0, UPT, UR6, URZ, UPT ;  /* 0x000000ff0600728c */ /* 0x002fc8000bf05070 */
[----:B------:R-:W-:-:S09]  /*00e0*/  UISETP.NE.AND.EX UP0, UPT, UR7, URZ, UPT, UP0 ;  /* 0x000000ff0700728c */ /* 0x000fd2000bf05300 */
[----:B------:R-:W-:Y:S05]  /*00f0*/  BRA.U !UP0, `(.L_x_1) ;  /* 0x0000000108107547 */ /* 0x000fea000b800000 */
[----:B------:R-:W1:Y:S02]  /*0100*/  LDC.64 R2, c[0x0][0x888] ;  /* 0x00022200ff027b82 */ /* 0x000e640000000a00 */
[----:B-1----:R1:W5:Y:S01]  /*0110*/  LDG.E R35, desc[UR46][R2.64] ;  /* 0x0000002e02237981 */ /* 0x002362000c1e1900 */
[----:B------:R-:W-:Y:S01]  /*0120*/  HFMA2 R60, -RZ, RZ, 0, 5.9604644775390625e-08 ;  /* 0x00000001ff3c7431 */ /* 0x000fe200000001ff */
[----:B------:R-:W-:Y:S05]  /*0130*/  BRA `(.L_x_0) ;  /* 0x00000000000c7947 */ /* 0x000fea0003800000 */
.L_x_1:
[----:B------:R-:W1:Y:S01]  /*0140*/  LDCU UR6, c[0x0][0x880] ;  /* 0x00011000ff0677ac */ /* 0x000e620008000800 */
[----:B------:R-:W-:Y:S01]  /*0150*/  HFMA2 R60, -RZ, RZ, 0, 5.9604644775390625e-08 ;  /* 0x00000001ff3c7431 */ /* 0x000fe200000001ff */
[----:B-1----:R-:W-:-:S07]  /*0160*/  MOV R35, UR6 ;  /* 0x0000000600237c02 */ /* 0x002fce0008000f00 */
.L_x_0:
[----:B------:R-:W2:Y:S02]  /*0170*/  LDCU.64 UR6, c[0x0][0x8b0] ;  /* 0x00011600ff0677ac */ /* 0x000ea40008000a00 */
[----:B--2---:R-:W-:-:S04]  /*0180*/  UISETP.NE.U32.AND UP0, UPT, UR6, URZ, UPT ;  /* 0x000000ff0600728c */ /* 0x004fc8000bf05070 */
[----:B------:R-:W-:-:S09]  /*0190*/  UISETP.NE.AND.EX UP0, UPT, UR7, URZ, UPT, UP0 ;  /* 0x000000ff0700728c */ /* 0x000fd2000bf05300 */
[----:B------:R-:W-:Y:S05]  /*01a0*/  BRA.U UP0, `(.L_x_2) ;  /* 0x0000000100247547 */ /* 0x000fea000b800000 */
[----:B------:R-:W2:Y:S02]  /*01b0*/  LDCU.64 UR6, c[0x0][0x8a8] ;  /* 0x00011500ff0677ac */ /* 0x000ea40008000a00 */
[----:B--2---:R-:W-:-:S04]  /*01c0*/  UISETP.NE.U32.AND UP0, UPT, UR6, URZ, UPT ;  /* 0x000000ff0600728c */ /* 0x004fc8000bf05070 */
[----:B------:R-:W-:-:S09]  /*01d0*/  UISETP.NE.AND.EX UP0, UPT, UR7, URZ, UPT, UP0 ;  /* 0x000000ff0700728c */ /* 0x000fd2000bf05300 */
[----:B------:R-:W-:Y:S05]  /*01e0*/  BRA.U !UP0, `(.L_x_3) ;  /* 0x00000001080c7547 */ /* 0x000fea000b800000 */
[----:B-1----:R-:W1:Y:S02]  /*01f0*/  LDC.64 R2, c[0x0][0x8a8] ;  /* 0x00022a00ff027b82 */ /* 0x002e640000000a00 */
[----:B-1----:R2:W5:Y:S01]  /*0200*/  LDG.E R33, desc[UR46][R2.64] ;  /* 0x0000002e02217981 */ /* 0x002562000c1e1900 */
[----:B------:R-:W-:Y:S05]  /*0210*/  BRA `(.L_x_2) ;  /* 0x0000000000087947 */ /* 0x000fea0003800000 */
.L_x_3:
[----:B------:R-:W2:Y:S02]  /*0220*/  LDCU UR6, c[0x0][0x8a0] ;  /* 0x00011400ff0677ac */ /* 0x000ea40008000800 */
[----:B--2---:R-:W-:Y:S02]  /*0230*/  MOV R33, UR6 ;  /* 0x0000000600217c02 */ /* 0x004fe40008000f00 */
.L_x_2:
[----:B------:R-:W-:Y:S01]  /*0240*/  IMAD.U32 R0, RZ, RZ, UR8 ;  /* 0x00000008ff007e24 */ /* 0x000fe2000f8e00ff */
[----:B------:R-:W-:Y:S04]  /*0250*/  BSSY.RECONVERGENT B0, `(.L_x_4) ;  /* 0x000000c000007945 */ /* 0x000fe80003800200 */
[C---:B------:R-:W-:Y:S02]  /*0260*/  ISETP.NE.OR P1, PT, R0.reuse, 0x1, !P5 ;  /* 0x000000010000780c */ /* 0x040fe40006f25670 */
[----:B------:R-:W-:-:S11]  /*0270*/  ISETP.NE.OR P0, PT, R0, 0x3, !P5 ;  /* 0x000000030000780c */ /* 0x000fd60006f05670 */
[----:B------:R-:W-:Y:S05]  /*0280*/  @P1 BRA `(.L_x_5) ;  /* 0x0000000000201947 */ /* 0x000fea0003800000 */
[----:B------:R-:W3:Y:S02]  /*0290*/  LDCU.64 UR6, c[0x0][0x348] ;  /* 0x00006900ff0677ac */ /* 0x000ee40008000a00 */
[----:B---3--:R-:W-:Y:S02]  /*02a0*/  UIADD3 UR10, UP1, UPT, UR6, 0x80, URZ ;  /* 0x00000080060a7890 */ /* 0x008fe4000ff3e0ff */
[----:B------:R-:W-:Y:S02]  /*02b0*/  UIADD3 UR6, UP0, UPT, UR6, 0x180, URZ ;  /* 0x0000018006067890 */ /* 0x000fe4000ff1e0ff */
[----:B------:R-:W-:Y:S02]  /*02c0*/  UIADD3.X UR11, UPT, UPT, URZ, UR7, URZ, UP1, !UPT ;  /* 0x00000007ff0b7290 */ /* 0x000fe40008ffe4ff */
[----:B------:R-:W-:-:S07]  /*02d0*/  UIADD3.X UR7, UPT, UPT, URZ, UR7, URZ, UP0, !UPT ;  /* 0x00000007ff077290 */ /* 0x000fce00087fe4ff */
[----:B------:R3:W-:Y:S02]  /*02e0*/  UTMACCTL.PF [UR10] ;  /* 0x000000000a0079b9 */ /* 0x0007e40008040000 */
[----:B------:R3:W-:Y:S02]  /*02f0*/  UTMACCTL.PF [UR6] ;  /* 0x00000000060079b9 */ /* 0x0007e40008040000 */
[----:B---3--:R-:W-:Y:S01]  /*0300*/  NOP ;  /* 0x0000000000007918 */ /* 0x008fe20000000000 */
.L_x_5:
[----:B------:R-:W-:Y:S05]  /*0310*/  BSYNC.RECONVERGENT B0 ;  /* 0x0000000000007941 */ /* 0x000fea0003800200 */
.L_x_4:
[----:B------:R-:W-:Y:S04]  /*0320*/  BSSY.RECONVERGENT B0, `(.L_x_6) ;  /* 0x000000a000007945 */ /* 0x000fe80003800200 */
        /* <DEDUP_REMOVED lines=9> */
.L_x_7:
[----:B------:R-:W-:Y:S05]  /*03c0*/  BSYNC.RECONVERGENT B0 ;  /* 0x0000000000007941 */ /* 0x000fea0003800200 */
.L_x_6:
[----:B------:R-:W3:Y:S01]  /*03d0*/  LDCU.64 UR6, c[0x0][0x888] ;  /* 0x00011100ff0677ac */ /* 0x000ee20008000a00 */
[----:B------:R-:W-:Y:S02]  /*03e0*/  UISETP.EQ.U32.AND UP1, UPT, UR4, URZ, UPT ;  /* 0x000000ff0400728c */ /* 0x000fe4000bf22070 */
[----:B------:R-:W-:Y:S02]  /*03f0*/  UPLOP3.LUT UP2, UPT, UPT, UPT, UPT, 0x80, 0x8 ;  /* 0x000000000008789c */ /* 0x000fe40003f4f070 */
[----:B---3--:R-:W-:-:S04]  /*0400*/  UISETP.NE.U32.AND UP0, UPT, UR6, URZ, UPT ;  /* 0x000000ff0600728c */ /* 0x008fc8000bf05070 */
[----:B------:R-:W-:-:S04]  /*0410*/  UISETP.NE.AND.EX UP0, UPT, UR7, URZ, UPT, UP0 ;  /* 0x000000ff0700728c */ /* 0x000fc8000bf05300 */
[----:B------:R-:W-:-:S04]  /*0420*/  UISETP.EQ.OR.EX UP3, UPT, UR5, URZ, !UP0, UP1 ;  /* 0x000000ff0500728c */ /* 0x000fc8000c762710 */
[----:B------:R-:W-:-:S05]  /*0430*/  UP2UR UR53, UPR, URZ, 0x8 ;  /* 0x00000008ff357883 */ /* 0x000fca0008000000 */
[----:B------:R-:W-:Y:S07]  /*0440*/  BRA.U !UP3, `(.L_x_8) ;  /* 0x000000010b207547 */ /* 0x000fee000b800000 */
[----:B------:R-:W-:Y:S01]  /*0450*/  UISETP.NE.U32.AND UP2, UPT, UR4, URZ, UPT ;  /* 0x000000ff0400728c */ /* 0x000fe2000bf45070 */
[----:B-----5:R-:W-:Y:S01]  /*0460*/  FSETP.NEU.AND P0, PT, R35, RZ, PT ;  /* 0x000000ff2300720b */ /* 0x020fe20003f0d000 */
[----:B------:R-:W-:Y:S02]  /*0470*/  USEL UR4, URZ, 0xffffffff, UP0 ;  /* 0xffffffffff047887 */ /* 0x000fe40008000000 */
[----:B------:R-:W-:-:S10]  /*0480*/  UISETP.NE.AND.EX UP2, UPT, UR5, URZ, UPT, UP2 ;  /* 0x000000ff0500728c */ /* 0x000fd4000bf45320 */
[----:B------:R-:W-:Y:S01]  /*0490*/  VOTEU.ANY UP1, P0 ;  /* 0x0000000000ff7886 */ /* 0x000fe20000020100 */
[----:B------:R-:W-:-:S04]  /*04a0*/  @!UP2 USEL UR4, URZ, 0xffffffff, UP1 ;  /* 0xffffffffff04a887 */ /* 0x000fc80008800000 */
[----:B------:R-:W-:-:S04]  /*04b0*/  ULOP3.LUT UR4, UR4, 0x1, URZ, 0xc0, !UPT ;  /* 0x0000000104047892 */ /* 0x000fc8000f8ec0ff */
[----:B------:R-:W-:-:S11]  /*04c0*/  UISETP.NE.U32.AND UP2, UPT, UR4, 0x1, UPT ;  /* 0x000000010400788c */ /* 0x000fd6000bf45070 */
.L_x_8:
[----:B-12---:R-:W1:Y:S01]  /*04d0*/  SHFL.IDX PT, R2, R65, RZ, 0x1f ;  /* 0x00001fff41027589 */ /* 0x006e6200000e0000 */
[----:B------:R-:W-:-:S04]  /*04e0*/  UISETP.NE.AND UP1, UPT, UR8, 0x2, UPT ;  /* 0x000000020800788c */ /* 0x000fc8000bf25270 */
[----:B------:R-:W-:Y:S01]  /*04f0*/  USEL UR6, URZ, 0x1, UP1 ;  /* 0x00000001ff067887 */ /* 0x000fe20008800000 */
[----:B-1----:R-:W-:-:S13]  /*0500*/  ISETP.NE.AND P0, PT, R2, RZ, PT ;  /* 0x000000ff0200720c */ /* 0x002fda0003f05270 */
[----:B------:R-:W-:Y:S05]  /*0510*/  @P0 BRA `(.L_x_9) ;  /* 0x00000000009c0947 */ /* 0x000fea0003800000 */
[----:B------:R-:W-:Y:S01]  /*0520*/  ELECT P0, URZ, PT ;  /* 0x0000000000ff782f */ /* 0x000fe20003800000 */
[----:B------:R-:W-:-:S12]  /*0530*/  BSSY.RECONVERGENT B0, `(.L_x_9) ;  /* 0x0000025000007945 */ /* 0x000fd80003800200 */
[----:B------:R-:W-:Y:S05]  /*0540*/  @!P0 BRA `(.L_x_10) ;  /* 0x00000000008c8947 */ /* 0x000fea0003800000 */
[----:B------:R-:W1:Y:S01]  /*0550*/  S2UR UR5, SR_CgaCtaId ;  /* 0x00000000000579c3 */ /* 0x000e620000008800 */
[----:B------:R-:W-:Y:S01]  /*0560*/  UMOV UR7, 0x400 ;  /* 0x0000040000077882 */ /* 0x000fe20000000000 */
[----:B------:R-:W-:Y:S02]  /*0570*/  UMOV UR4, 0x1 ;  /* 0x0000000100047882 */ /* 0x000fe40000000000 */
[----:B------:R-:W-:-:S04]  /*0580*/  UIADD3 UR10, UPT, UPT, -UR4, 0x100000, URZ ;  /* 0x00100000040a7890 */ /* 0x000fc8000fffe1ff */
[----:B------:R-:W-:Y:S02]  /*0590*/  USHF.L.U32 UR11, UR10, 0xb, URZ ;  /* 0x0000000b0a0b7899 */ /* 0x000fe400080006ff */
[----:B------:R-:W-:Y:S02]  /*05a0*/  USHF.L.U32 UR10, UR10, 0x1, URZ ;  /* 0x000000010a0a7899 */ /* 0x000fe400080006ff */
[----:B-1----:R-:W-:Y:S01]  /*05b0*/  ULEA UR5, UR5, UR7, 0x18 ;  /* 0x0000000705057291 */ /* 0x002fe2000f8ec0ff */
[----:B------:R-:W1:Y:S11]  /*05c0*/  FENCE.VIEW.ASYNC.S ;  /* 0x00000000000073c6 */ /* 0x000e760000000000 */
[----:B-1----:R1:W2:Y:S01]  /*05d0*/  SYNCS.EXCH.64 URZ, [UR5], UR10 ;  /* 0x0000000a05ff75b2 */ /* 0x0022a20008000100 */
[----:B------:R1:W3:Y:S01]  /*05e0*/  SYNCS.EXCH.64 URZ, [UR5+0x68], UR10 ;  /* 0x0000680a05ff75b2 */ /* 0x0002e20008000100 */
[----:B------:R1:W4:Y:S01]  /*05f0*/  SYNCS.EXCH.64 URZ, [UR5+0x8], UR10 ;  /* 0x0000080a05ff75b2 */ /* 0x0003220008000100 */
[----:B------:R1:W1:Y:S01]  /*0600*/  SYNCS.EXCH.64 URZ, [UR5+0x70], UR10 ;  /* 0x0000700a05ff75b2 */ /* 0x0002620008000100 */
        /* <DEDUP_REMOVED lines=22> */
[----:B--234-:R-:W-:Y:S01]  /*0770*/  NOP ;  /* 0x0000000000007918 */ /* 0x01cfe20000000000 */
.L_x_10:
[----:B-1----:R-:W-:Y:S05]  /*0780*/  BSYNC.RECONVERGENT B0 ;  /* 0x0000000000007941 */ /* 0x002fea0003800200 */
.L_x_9:
[----:B------:R-:W1:Y:S01]  /*0790*/  SHFL.IDX PT, R2, R65, RZ, 0x1f ;  /* 0x00001fff41027589 */ /* 0x000e6200000e0000 */
[----:B------:R-:W-:Y:S01]  /*07a0*/  NOP ;  /* 0x0000000000007918 */ /* 0x000fe20000000000 */
[----:B-1----:R-:W-:-:S13]  /*07b0*/  ISETP.NE.AND P0, PT, R2, 0x1, PT ;  /* 0x000000010200780c */ /* 0x002fda0003f05270 */
[----:B------:R-:W-:Y:S05]  /*07c0*/  @P0 BRA `(.L_x_11) ;  /* 0x0000000000500947 */ /* 0x000fea0003800000 */
[----:B------:R-:W1:Y:S01]  /*07d0*/  S2UR UR7, SR_CgaCtaId ;  /* 0x00000000000779c3 */ /* 0x000e620000008800 */
[----:B------:R-:W-:Y:S01]  /*07e0*/  UMOV UR9, 0x400 ;  /* 0x0000040000097882 */ /* 0x000fe20000000000 */
[----:B------:R-:W-:Y:S01]  /*07f0*/  UMOV UR5, 0x20 ;  /* 0x0000002000057882 */ /* 0x000fe20000000000 */
[----:B------:R-:W-:Y:S01]  /*0800*/  UMOV UR4, 0x80 ;  /* 0x0000008000047882 */ /* 0x000fe20000000000 */
[----:B------:R-:W-:-:S04]  /*0810*/  UIADD3 UR10, UPT, UPT, -UR5, 0x100000, URZ ;  /* 0x00100000050a7890 */ /* 0x000fc8000fffe1ff */
[----:B------:R-:W-:Y:S02]  /*0820*/  USHF.L.U32 UR11, UR10, 0xb, URZ ;  /* 0x0000000b0a0b7899 */ /* 0x000fe400080006ff */
[----:B------:R-:W-:Y:S02]  /*0830*/  USHF.L.U32 UR10, UR10, 0x1, URZ ;  /* 0x000000010a0a7899 */ /* 0x000fe400080006ff */
[----:B------:R-:W-:-:S04]  /*0840*/  UIADD3 UR4, UPT, UPT, -UR4, 0x100000, URZ ;  /* 0x0010000004047890 */ /* 0x000fc8000fffe1ff */
[----:B------:R-:W-:Y:S02]  /*0850*/  USHF.L.U32 UR5, UR4, 0xb, URZ ;  /* 0x0000000b04057899 */ /* 0x000fe400080006ff */
[----:B------:R-:W-:Y:S01]  /*0860*/  USHF.L.U32 UR4, UR4, 0x1, URZ ;  /* 0x0000000104047899 */ /* 0x000fe200080006ff */
[----:B------:R-:W-:Y:S01]  /*0870*/  ELECT P0, URZ, PT ;  /* 0x0000000000ff782f */ /* 0x000fe20003800000 */
[----:B-1----:R-:W-:Y:S01]  /*0880*/  ULEA UR7, UR7, UR9, 0x18 ;  /* 0x0000000907077291 */ /* 0x002fe2000f8ec0ff */
[----:B------:R-:W1:Y:S11]  /*0890*/  FENCE.VIEW.ASYNC.S ;  /* 0x00000000000073c6 */ /* 0x000e760000000000 */
[----:B-1----:R1:W2:Y:S01]  /*08a0*/  SYNCS.EXCH.64 URZ, [UR7+0xd0], UR10 ;  /* 0x0000d00a07ff75b2 */ /* 0x0022a20008000100 */
[----:B------:R1:W3:Y:S01]  /*08b0*/  SYNCS.EXCH.64 URZ, [UR7+0xe8], UR4 ;  /* 0x0000e80407ff75b2 */ /* 0x0002e20008000100 */
[----:B------:R1:W4:Y:S01]  /*08c0*/  SYNCS.EXCH.64 URZ, [UR7+0xd8], UR10 ;  /* 0x0000d80a07ff75b2 */ /* 0x0003220008000100 */
[----:B------:R1:W1:Y:S01]  /*08d0*/  SYNCS.EXCH.64 URZ, [UR7+0xf0], UR4 ;  /* 0x0000f00407ff75b2 */ /* 0x0002620008000100 */
[----:B------:R1:W1:Y:S01]  /*08e0*/  SYNCS.EXCH.64 URZ, [UR7+0xe0], UR10 ;  /* 0x0000e00a07ff75b2 */ /* 0x0002620008000100 */
[----:B------:R1:W1:Y:S01]  /*08f0*/  SYNCS.EXCH.64 URZ, [UR7+0xf8], UR4 ;  /* 0x0000f80407ff75b2 */ /* 0x0002620008000100 */
[----:B------:R-:W-:Y:S01]  /*0900*/  NOP ;  /* 0x0000000000007918 */ /* 0x000fe20000000000 */
.L_x_11:
[----:B------:R-:W2:Y:S01]  /*0910*/  SHFL.IDX PT, R2, R65, RZ, 0x1f ;  /* 0x00001fff41027589 */ /* 0x000ea200000e0000 */
[----:B------:R-:W-:Y:S01]  /*0920*/  NOP ;  /* 0x0000000000007918 */ /* 0x000fe20000000000 */
[----:B--2---:R-:W-:-:S13]  /*0930*/  ISETP.NE.AND P0, PT, R2, 0x3, PT ;  /* 0x000000030200780c */ /* 0x004fda0003f05270 */
[----:B------:R-:W-:Y:S05]  /*0940*/  @P0 BRA `(.L_x_12) ;  /* 0x0000000000300947 */ /* 0x000fea0003800000 */
[----:B-1----:R-:W1:Y:S01]  /*0950*/  S2UR UR5, SR_CgaCtaId ;  /* 0x00000000000579c3 */ /* 0x002e620000008800 */
[----:B------:R-:W-:Y:S01]  /*0960*/  UMOV UR7, 0x400 ;  /* 0x0000040000077882 */ /* 0x000fe20000000000 */
[----:B------:R-:W-:Y:S01]  /*0970*/  UMOV UR4, 0x20 ;  /* 0x0000002000047882 */ /* 0x000fe20000000000 */
[----:B------:R-:W-:Y:S01]  /*0980*/  ELECT P0, URZ, PT ;  /* 0x0000000000ff782f */ /* 0x000fe20003800000 */
[----:B------:R-:W-:-:S04]  /*0990*/  UIADD3 UR10, UPT, UPT, -UR4, 0x100000, URZ ;  /* 0x00100000040a7890 */ /* 0x000fc8000fffe1ff */
[----:B------:R-:W-:Y:S02]  /*09a0*/  USHF.L.U32 UR11, UR10, 0xb, URZ ;  /* 0x0000000b0a0b7899 */ /* 0x000fe400080006ff */
[----:B------:R-:W-:Y:S02]  /*09b0*/  USHF.L.U32 UR10, UR10, 0x1, URZ ;  /* 0x000000010a0a7899 */ /* 0x000fe400080006ff */
[----:B-1----:R-:W-:Y:S01]  /*09c0*/  ULEA UR5, UR5, UR7, 0x18 ;  /* 0x0000000705057291 */ /* 0x002fe2000f8ec0ff */
[----:B------:R-:W1:Y:S11]  /*09d0*/  FENCE.VIEW.ASYNC.S ;  /* 0x00000000000073c6 */ /* 0x000e760000000000 */
[----:B-1----:R2:W1:Y:S01]  /*09e0*/  SYNCS.EXCH.64 URZ, [UR5+0x100], UR10 ;  /* 0x0001000a05ff75b2 */ /* 0x0024620008000100 */
[----:B------:R2:W1:Y:S02]  /*09f0*/  SYNCS.EXCH.64 URZ, [UR5+0x108], UR10 ;  /* 0x0001080a05ff75b2 */ /* 0x0004640008000100 */
[----:B--2---:R-:W-:Y:S01]  /*0a00*/  NOP ;  /* 0x0000000000007918 */ /* 0x004fe20000000000 */
.L_x_12:
[----:B------:R-:W2:Y:S01]  /*0a10*/  SHFL.IDX PT, R2, R65, RZ, 0x1f ;  /* 0x00001fff41027589 */ /* 0x000ea200000e0000 */
[----:B------:R-:W-:Y:S01]  /*0a20*/  NOP ;  /* 0x0000000000007918 */ /* 0x000fe20000000000 */
[----:B--2---:R-:W-:-:S13]  /*0a30*/  ISETP.NE.AND P0, PT, R2, 0x4, PT ;  /* 0x000000040200780c */ /* 0x004fda0003f05270 */
[----:B------:R-:W-:Y:S05]  /*0a40*/  @P0 BRA `(.L_x_13) ;  /* 0x00000000004c0947 */ /* 0x000fea0003800000 */
[----:B-1----:R-:W1:Y:S01]  /*0a50*/  S2UR UR5, SR_CgaCtaId ;  /* 0x00000000000579c3 */ /* 0x002e620000008800 */
[----:B------:R-:W-:Y:S01]  /*0a60*/  UMOV UR9, 0x100 ;  /* 0x0000010000097882 */ /* 0x000fe20000000000 */
[----:B------:R-:W-:Y:S01]  /*0a70*/  UMOV UR7, 0x400 ;  /* 0x0000040000077882 */ /* 0x000fe20000000000 */
[----:B------:R-:W-:Y:S01]  /*0a80*/  USEL UR9, UR9, 0xe0, UP2 ;  /* 0x000000e009097887 */ /* 0x000fe20009000000 */
[----:B------:R-:W-:Y:S01]  /*0a90*/  UMOV UR4, 0x1 ;  /* 0x0000000100047882 */ /* 0x000fe20000000000 */
[----:B------:R-:W-:Y:S01]  /*0aa0*/  ELECT P0, URZ, PT ;  /* 0x0000000000ff782f */ /* 0x000fe20003800000 */
[----:B------:R-:W-:-:S04]  /*0ab0*/  UIADD3 UR10, UPT, UPT, -UR4, 0x100000, URZ ;  /* 0x00100000040a7890 */ /* 0x000fc8000fffe1ff */
[----:B------:R-:W-:Y:S02]  /*0ac0*/  USHF.L.U32 UR11, UR10, 0xb, URZ ;  /* 0x0000000b0a0b7899 */ /* 0x000fe400080006ff */
[----:B------:R-:W-:Y:S02]  /*0ad0*/  USHF.L.U32 UR10, UR10, 0x1, URZ ;  /* 0x000000010a0a7899 */ /* 0x000fe400080006ff */
[----:B------:R-:W-:-:S04]  /*0ae0*/  UIADD3 UR12, UPT, UPT, -UR9, 0x100000, URZ ;  /* 0x00100000090c7890 */ /* 0x000fc8000fffe1ff */
[----:B------:R-:W-:Y:S02]  /*0af0*/  USHF.L.U32 UR13, UR12, 0xb, URZ ;  /* 0x0000000b0c0d7899 */ /* 0x000fe400080006ff */
[----:B------:R-:W-:Y:S02]  /*0b00*/  USHF.L.U32 UR12, UR12, 0x1, URZ ;  /* 0x000000010c0c7899 */ /* 0x000fe400080006ff */
[----:B-1----:R-:W-:Y:S01]  /*0b10*/  ULEA UR5, UR5, UR7, 0x18 ;  /* 0x0000000705057291 */ /* 0x002fe2000f8ec0ff */
[----:B------:R-:W1:Y:S11]  /*0b20*/  FENCE.VIEW.ASYNC.S ;  /* 0x00000000000073c6 */ /* 0x000e760000000000 */
[----:B-1----:R2:W1:Y:S01]  /*0b30*/  SYNCS.EXCH.64 URZ, [UR5+0x110], UR10 ;  /* 0x0001100a05ff75b2 */ /* 0x0024620008000100 */
[----:B------:R2:W1:Y:S01]  /*0b40*/  SYNCS.EXCH.64 URZ, [UR5+0x120], UR12 ;  /* 0x0001200c05ff75b2 */ /* 0x0004620008000100 */
[----:B------:R2:W1:Y:S01]  /*0b50*/  SYNCS.EXCH.64 URZ, [UR5+0x118], UR10 ;  /* 0x0001180a05ff75b2 */ /* 0x0004620008000100 */
[----:B------:R2:W1:Y:S02]  /*0b60*/  SYNCS.EXCH.64 URZ, [UR5+0x128], UR12 ;  /* 0x0001280c05ff75b2 */ /* 0x0004640008000100 */
[----:B--2---:R-:W-:Y:S01]  /*0b70*/  NOP ;  /* 0x0000000000007918 */ /* 0x004fe20000000000 */
.L_x_13:
[----:B------:R-:W2:Y:S01]  /*0b80*/  SHFL.IDX PT, R2, R65, RZ, 0x1f ;  /* 0x00001fff41027589 */ /* 0x000ea200000e0000 */
[----:B------:R-:W-:Y:S01]  /*0b90*/  NOP ;  /* 0x0000000000007918 */ /* 0x000fe20000000000 */
[----:B--2---:R-:W-:-:S13]  /*0ba0*/  ISETP.NE.AND P0, PT, R2, 0x5, PT ;  /* 0x000000050200780c */ /* 0x004fda0003f05270 */
[----:B------:R-:W-:Y:S05]  /*0bb0*/  @P0 BRA `(.L_x_14) ;  /* 0x0000000000580947 */ /* 0x000fea0003800000 */
[----:B-1----:R-:W1:Y:S01]  /*0bc0*/  S2UR UR7, SR_CgaCtaId ;  /* 0x00000000000779c3 */ /* 0x002e620000008800 */
        /* <DEDUP_REMOVED lines=12> */
[----:B-1----:R2:W1:Y:S01]  /*0c90*/  SYNCS.EXCH.64 URZ, [UR7+0x130], UR10 ;  /* 0x0001300a07ff75b2 */ /* 0x0024620008000100 */
[----:B------:R2:W1:Y:S01]  /*0ca0*/  SYNCS.EXCH.64 URZ, [UR7+0x150], UR4 ;  /* 0x0001500407ff75b2 */ /* 0x0004620008000100 */
[----:B------:R2:W1:Y:S01]  /*0cb0*/  SYNCS.EXCH.64 URZ, [UR7+0x138], UR10 ;  /* 0x0001380a07ff75b2 */ /* 0x0004620008000100 */
[----:B------:R2:W1:Y:S01]  /*0cc0*/  SYNCS.EXCH.64 URZ, [UR7+0x158], UR4 ;  /* 0x0001580407ff75b2 */ /* 0x0004620008000100 */
[----:B------:R2:W1:Y:S01]  /*0cd0*/  SYNCS.EXCH.64 URZ, [UR7+0x140], UR10 ;  /* 0x0001400a07ff75b2 */ /* 0x0004620008000100 */
[----:B------:R2:W1:Y:S01]  /*0ce0*/  SYNCS.EXCH.64 URZ, [UR7+0x160], UR4 ;  /* 0x0001600407ff75b2 */ /* 0x0004620008000100 */
[----:B------:R2:W1:Y:S01]  /*0cf0*/  SYNCS.EXCH.64 URZ, [UR7+0x148], UR10 ;  /* 0x0001480a07ff75b2 */ /* 0x0004620008000100 */
[----:B------:R2:W1:Y:S02]  /*0d00*/  SYNCS.EXCH.64 URZ, [UR7+0x168], UR4 ;  /* 0x0001680407ff75b2 */ /* 0x0004640008000100 */
[----:B--2---:R-:W-:Y:S01]  /*0d10*/  NOP ;  /* 0x0000000000007918 */ /* 0x004fe20000000000 */
.L_x_14:
        /* <DEDUP_REMOVED lines=18> */
.L_x_15:
[----:B-1----:R-:W1:Y:S01]  /*0e40*/  S2UR UR5, SR_CTAID.X ;  /* 0x00000000000579c3 */ /* 0x002e620000002500 */
[----:B------:R-:W-:-:S05]  /*0e50*/  CS2R.32 R59, SR_CgaSize ;  /* 0x00000000003b7805 */ /* 0x000fca0000008a00 */
[----:B------:R-:W-:-:S05]  /*0e60*/  IMAD R59, R59, -0xa0, RZ ;  /* 0xffffff603b3b7824 */ /* 0x000fca00078e02ff */
[----:B------:R-:W-:-:S14]  /*0e70*/  R2UR UR9, R59 ;  /* 0x000000003b0972ca */ /* 0x000fdc00000e0000 */
[----:B------:R-:W2:Y:S01]  /*0e80*/  LDCU UR9, c[0x0][UR9+0x2b0] ;  /* 0x00005600090977ac */ /* 0x000ea20008000800 */
[----:B------:R-:W-:Y:S01]  /*0e90*/  NOP ;  /* 0x0000000000007918 */ /* 0x000fe20000000000 */
[----:B------:R-:W-:-:S05]  /*0ea0*/  CS2R.32 R59, SR_CgaSize ;  /* 0x00000000003b7805 */ /* 0x000fca0000008a00 */
[----:B------:R-:W-:-:S05]  /*0eb0*/  IMAD R59, R59, -0xa0, RZ ;  /* 0xffffff603b3b7824 */ /* 0x000fca00078e02ff */
[----:B------:R-:W-:-:S14]  /*0ec0*/  R2UR UR7, R59 ;  /* 0x000000003b0772ca */ /* 0x000fdc00000e0000 */
[----:B------:R-:W3:Y:S01]  /*0ed0*/  LDCU UR7, c[0x0][UR7+0x2b4] ;  /* 0x00005680070777ac */ /* 0x000ee20008000800 */
[----:B------:R-:W4:Y:S08]  /*0ee0*/  S2UR UR4, SR_CTAID.Y ;  /* 0x00000000000479c3 */ /* 0x000f300000002600 */
[----:B------:R-:W3:Y:S01]  /*0ef0*/  LDC R10, c[0x0][0xb24] ;  /* 0x0002c900ff0a7b82 */ /* 0x000ee20000000800 */
[----:B-1----:R-:W-:-:S02]  /*0f00*/  I2FP.F32.U32 R59, UR5 ;  /* 0x00000005003b7c45 */ /* 0x002fc40008201000 */
[----:B------:R-:W-:-:S05]  /*0f10*/  CS2R.32 R3, SR_CgaSize ;  /* 0x0000000000037805 */ /* 0x000fca0000008a00 */
[----:B------:R-:W-:-:S06]  /*0f20*/  IMAD R3, R3, -0xa0, RZ ;  /* 0xffffff6003037824 */ /* 0x000fcc00078e02ff */
[----:B------:R-:W1:Y:S01]  /*0f30*/  LDC R3, c[0x0][R3+0x2a0] ;  /* 0x0000a80003037b82 */ /* 0x000e620000000800 */
[----:B------:R-:W-:Y:S01]  /*0f40*/  MOV R21, UR5 ;  /* 0x0000000500157c02 */ /* 0x000fe20008000f00 */
[----:B--2---:R-:W-:Y:S01]  /*0f50*/  FMUL R59, R59, UR9 ;  /* 0x000000093b3b7c20 */ /* 0x004fe20008400000 */
[----:B----4-:R-:W-:Y:S02]  /*0f60*/  I2FP.F32.U32 R58, UR4 ;  /* 0x00000004003a7c45 */ /* 0x010fe40008201000 */
[----:B------:R-:W-:-:S05]  /*0f70*/  CS2R.32 R2, SR_CgaSize ;  /* 0x0000000000027805 */ /* 0x000fca0000008a00 */
[----:B------:R-:W-:-:S06]  /*0f80*/  IMAD R2, R2, -0xa0, RZ ;  /* 0xffffff6002027824 */ /* 0x000fcc00078e02ff */
[----:B------:R-:W2:Y:S01]  /*0f90*/  LDC R2, c[0x0][R2+0x2a4] ;  /* 0x0000a90002027b82 */ /* 0x000ea20000000800 */
[----:B------:R-:W-:Y:S01]  /*0fa0*/  MOV R20, UR4 ;  /* 0x0000000400147c02 */ /* 0x000fe20008000f00 */
[----:B------:R-:W4:Y:S01]  /*0fb0*/  F2I.U32.TRUNC.NTZ R59, R59 ;  /* 0x0000003b003b7305 */ /* 0x000f22000020f000 */
[----:B---3--:R-:W-:-:S05]  /*0fc0*/  FMUL R58, R58, UR7 ;  /* 0x000000073a3a7c20 */ /* 0x008fca0008400000 */
[----:B------:R-:W-:Y:S01]  /*0fd0*/  BAR.SYNC.DEFER_BLOCKING 0x0 ;  /* 0x0000000000007b1d */ /* 0x000fe20000010000 */
[----:B------:R-:W-:-:S05]  /*0fe0*/  ISETP.GE.AND P0, PT, R10, 0x1, PT ;  /* 0x000000010a00780c */ /* 0x000fca0003f06270 */
[----:B------:R-:W3:Y:S02]  /*0ff0*/  F2I.U32.TRUNC.NTZ R58, R58 ;  /* 0x0000003a003a7305 */ /* 0x000ee4000020f000 */
[----:B------:R-:W2:Y:S01]  /*1000*/  S2UR UR36, SR_CTAID.Z ;  /* 0x00000000002479c3 */ /* 0x000ea20000002700 */
[----:B----4-:R-:W-:-:S05]  /*1010*/  IADD3 R59, PT, PT, -R59, RZ, RZ ;  /* 0x000000ff3b3b7210 */ /* 0x010fca0007ffe1ff */
[----:B-1----:R-:W-:Y:S01]  /*1020*/  IMAD R59, R3, R59, UR5 ;  /* 0x00000005033b7e24 */ /* 0x002fe2000f8e023b */
[----:B---3--:R-:W-:-:S05]  /*1030*/  IADD3 R58, PT, PT, -R58, RZ, RZ ;  /* 0x000000ff3a3a7210 */ /* 0x008fca0007ffe1ff */
[----:B--2---:R-:W-:Y:S01]  /*1040*/  IMAD R58, R2, R58, UR4 ;  /* 0x00000004023a7e24 */ /* 0x004fe2000f8e023a */
[----:B------:R-:W-:Y:S06]  /*1050*/  @!P0 BRA `(.L_x_16) ;  /* 0x0000000000b88947 */ /* 0x000fec0003800000 */
[----:B------:R-:W1:Y:S01]  /*1060*/  LDC.64 R4, c[0x0][0xb18] ;  /* 0x0002c600ff047b82 */ /* 0x000e620000000a00 */
[----:B------:R-:W-:-:S07]  /*1070*/  ISETP.NE.AND P0, PT, R10, 0x1, PT ;  /* 0x000000010a00780c */ /* 0x000fce0003f05270 */
[----:B------:R-:W2:Y:S08]  /*1080*/  LDC R9, c[0x0][0xb0c] ;  /* 0x0002c300ff097b82 */ /* 0x000eb00000000800 */
[----:B------:R-:W3:Y:S08]  /*1090*/  LDC R12, c[0x0][0x370] ;  /* 0x0000dc00ff0c7b82 */ /* 0x000ef00000000800 */
[----:B------:R-:W4:Y:S01]  /*10a0*/  LDC R11, c[0x0][0x374] ;  /* 0x0000dd00ff0b7b82 */ /* 0x000f220000000800 */
[----:B-1----:R-:W-:-:S07]  /*10b0*/  ISETP.NE.AND P1, PT, R4, 0x1, PT ;  /* 0x000000010400780c */ /* 0x002fce0003f25270 */
[----:B------:R-:W3:Y:S01]  /*10c0*/  LDC.64 R6, c[0x0][0xb10] ;  /* 0x0002c400ff067b82 */ /* 0x000ee20000000a00 */
[----:B--2---:R-:W-:-:S07]  /*10d0*/  ISETP.NE.AND P2, PT, R9, 0x1, PT ;  /* 0x000000010900780c */ /* 0x004fce0003f45270 */
[----:B------:R-:W1:Y:S08]  /*10e0*/  LDC R8, c[0x0][0xb20] ;  /* 0x0002c800ff087b82 */ /* 0x000e700000000800 */
[----:B------:R-:W2:Y:S01]  /*10f0*/  LDC.64 R2, c[0x0][0xb28] ;  /* 0x0002ca00ff027b82 */ /* 0x000ea20000000a00 */
[----:B----4-:R-:W-:-:S04]  /*1100*/  IMAD.HI.U32 R13, R11, R5, RZ ;  /* 0x000000050b0d7227 */ /* 0x010fc800078e00ff */
[----:B------:R-:W-:-:S04]  /*1110*/  IMAD.HI.U32 R5, R20, R5, RZ ;  /* 0x0000000514057227 */ /* 0x000fc800078e00ff */
[----:B---3--:R-:W-:-:S05]  /*1120*/  IMAD.HI.U32 R14, R12, R6, RZ ;  /* 0x000000060c0e7227 */ /* 0x008fca00078e00ff */
[-C--:B------:R-:W-:Y:S01]  /*1130*/  @P2 SHF.R.U32.HI R12, RZ, R7.reuse, R14 ;  /* 0x00000007ff0c2219 */ /* 0x080fe2000001160e */
[----:B------:R-:W-:Y:S01]  /*1140*/  IMAD.HI.U32 R14, R21, R6, RZ ;  /* 0x00000006150e7227 */ /* 0x000fe200078e00ff */
[-C--:B-1----:R-:W-:Y:S02]  /*1150*/  @P1 SHF.R.U32.HI R11, RZ, R8.reuse, R13 ;  /* 0x00000008ff0b1219 */ /* 0x082fe4000001160d */
[----:B------:R-:W-:Y:S02]  /*1160*/  SHF.R.U32.HI R5, RZ, R8, R5 ;  /* 0x00000008ff057219 */ /* 0x000fe40000011605 */
[----:B------:R-:W-:Y:S02]  /*1170*/  SHF.R.U32.HI R14, RZ, R7, R14 ;  /* 0x00000007ff0e7219 */ /* 0x000fe4000001160e */
[----:B------:R-:W-:Y:S01]  /*1180*/  SEL R5, R20, R5, !P1 ;  /* 0x0000000514057207 */ /* 0x000fe20004800000 */
[----:B--2---:R-:W-:Y:S01]  /*1190*/  IMAD.HI.U32 R13, R11, R2, RZ ;  /* 0x000000020b0d7227 */ /* 0x004fe200078e00ff */
[----:B------:R-:W-:-:S03]  /*11a0*/  SEL R14, R21, R14, !P2 ;  /* 0x0000000e150e7207 */ /* 0x000fc60005000000 */
[----:B------:R-:W-:Y:S01]  /*11b0*/  IMAD.HI.U32 R6, R12, R2, RZ ;  /* 0x000000020c067227 */ /* 0x000fe200078e00ff */
[----:B------:R-:W-:-:S04]  /*11c0*/  @P0 SHF.R.U32.HI R11, RZ, R3, R13 ;  /* 0x00000003ff0b0219 */ /* 0x000fc8000001160d */
[----:B------:R-:W-:Y:S01]  /*11d0*/  @P0 SHF.R.U32.HI R12, RZ, R3, R6 ;  /* 0x00000003ff0c0219 */ /* 0x000fe20000011606 */
[----:B------:R-:W-:-:S04]  /*11e0*/  IMAD R11, R11, R10, RZ ;  /* 0x0000000a0b0b7224 */ /* 0x000fc800078e02ff */
[----:B------:R-:W-:Y:S01]  /*11f0*/  IMAD R6, R12, R10, RZ ;  /* 0x0000000a0c067224 */ /* 0x000fe200078e02ff */
[----:B------:R-:W-:-:S04]  /*1200*/  ISETP.GE.AND P1, PT, R5, R11, PT ;  /* 0x0000000b0500720c */ /* 0x000fc80003f26270 */
[----:B------:R-:W-:Y:S01]  /*1210*/  ISETP.GE.OR P1, PT, R14, R6, P1 ;  /* 0x000000060e00720c */ /* 0x000fe20000f26670 */
[----:B------:R-:W-:-:S05]  /*1220*/  IMAD.HI.U32 R6, R5, R2, RZ ;  /* 0x0000000205067227 */ /* 0x000fca00078e00ff */
[----:B------:R-:W-:-:S04]  /*1230*/  SHF.R.U32.HI R6, RZ, R3, R6 ;  /* 0x00000003ff067219 */ /* 0x000fc80000011606 */
[----:B------:R-:W-:-:S03]  /*1240*/  SEL R6, R5, R6, !P0 ;  /* 0x0000000605067207 */ /* 0x000fc60004000000 */
[----:B------:R-:W-:Y:S01]  /*1250*/  @!P1 IMAD.HI.U32 R7, R14, R2, RZ ;  /* 0x000000020e079227 */ /* 0x000fe200078e00ff */
[----:B------:R-:W-:-:S04]  /*1260*/  IADD3 R2, PT, PT, -R6, RZ, RZ ;  /* 0x000000ff06027210 */ /* 0x000fc80007ffe1ff */
[----:B------:R-:W-:Y:S01]  /*1270*/  @!P1 SHF.R.U32.HI R3, RZ, R3, R7 ;  /* 0x00000003ff039219 */ /* 0x000fe20000011607 */
[----:B------:R-:W-:Y:S01]  /*1280*/  IMAD R2, R10, R2, R5 ;  /* 0x000000020a027224 */ /* 0x000fe200078e0205 */
[----:B------:R-:W-:Y:S02]  /*1290*/  IADD3 R7, PT, PT, -R5, RZ, RZ ;  /* 0x000000ff05077210 */ /* 0x000fe40007ffe1ff */
[----:B------:R-:W-:-:S03]  /*12a0*/  @!P1 SEL R3, R14, R3, !P0 ;  /* 0x000000030e039207 */ /* 0x000fc60004000000 */
[----:B------:R-:W-:Y:S02]  /*12b0*/  IMAD R7, R4, R7, R20 ;  /* 0x0000000704077224 */ /* 0x000fe400078e0214 */
[--C-:B------:R-:W-:Y:S02]  /*12c0*/  @!P1 IMAD.IADD R6, R6, 0x1, -R3.reuse ;  /* 0x0000000106069824 */ /* 0x100fe400078e0a03 */
[----:B------:R-:W-:Y:S01]  /*12d0*/  @!P1 IMAD R3, R2, R12, R3 ;  /* 0x0000000c02039224 */ /* 0x000fe200078e0203 */
[----:B------:R-:W-:Y:S01]  /*12e0*/  IADD3 R2, PT, PT, -R14, RZ, RZ ;  /* 0x000000ff0e027210 */ /* 0x000fe20007ffe1ff */
[----:B------:R-:W-:Y:S02]  /*12f0*/  @!P1 IMAD R5, R6, R10, R14 ;  /* 0x0000000a06059224 */ /* 0x000fe400078e020e */
[----:B------:R-:W-:Y:S02]  /*1300*/  @!P1 IMAD.MOV.U32 R14, RZ, RZ, R3 ;  /* 0x000000ffff0e9224 */ /* 0x000fe400078e0003 */
[----:B------:R-:W-:-:S02]  /*1310*/  IMAD R2, R9, R2, R21 ;  /* 0x0000000209027224 */ /* 0x000fc400078e0215 */
[----:B------:R-:W-:Y:S02]  /*1320*/  IMAD R20, R5, R4, R7 ;  /* 0x0000000405147224 */ /* 0x000fe400078e0207 */
[----:B------:R-:W-:Y:S02]  /*1330*/  IMAD R21, R14, R9, R2 ;  /* 0x000000090e157224 */ /* 0x000fe400078e0202 */
.L_x_16:
[----:B------:R-:W1:Y:S01]  /*1340*/  LDCU UR4, c[0x0][0xb30] ;  /* 0x00016600ff0477ac */ /* 0x000e620008000800 */
[----:B------:R-:W2:Y:S08]  /*1350*/  S2UR UR37, SR_CgaCtaId ;  /* 0x00000000002579c3 */ /* 0x000eb00000008800 */
[----:B------:R-:W3:Y:S01]  /*1360*/  LDC R26, c[0x0][0xb24] ;  /* 0x0002c900ff1a7b82 */ /* 0x000ee20000000800 */
[----:B-1----:R-:W-:-:S09]  /*1370*/  UISETP.NE.AND UP1, UPT, UR4, 0x1, UPT ;  /* 0x000000010400788c */ /* 0x002fd2000bf25270 */
[----:B--2---:R-:W-:Y:S05]  /*1380*/  BRA.U UP1, `(.L_x_17) ;  /* 0x0000000101407547 */ /* 0x004fea000b800000 */
[----:B------:R-:W1:Y:S08]  /*1390*/  LDC.64 R4, c[0x0][0xb10] ;  /* 0x0002c400ff047b82 */ /* 0x000e700000000a00 */
[----:B------:R-:W2:Y:S08]  /*13a0*/  LDC.64 R2, c[0x0][0xb18] ;  /* 0x0002c600ff027b82 */ /* 0x000eb00000000a00 */
[----:B------:R-:W4:Y:S08]  /*13b0*/  LDC R6, c[0x0][0xb20] ;  /* 0x0002c800ff067b82 */ /* 0x000f300000000800 */
[----:B------:R-:W3:Y:S01]  /*13c0*/  LDC R7, c[0x0][0xb0c] ;  /* 0x0002c300ff077b82 */ /* 0x000ee20000000800 */
[----:B-1----:R-:W-:-:S05]  /*13d0*/  IMAD.HI.U32 R4, R21, R4, RZ ;  /* 0x0000000415047227 */ /* 0x002fca00078e00ff */
[----:B------:R-:W-:Y:S01]  /*13e0*/  SHF.R.U32.HI R4, RZ, R5, R4 ;  /* 0x00000005ff047219 */ /* 0x000fe20000011604 */
[----:B--2---:R-:W-:Y:S01]  /*13f0*/  IMAD.HI.U32 R3, R20, R3, RZ ;  /* 0x0000000314037227 */ /* 0x004fe200078e00ff */
[----:B------:R-:W-:-:S04]  /*1400*/  ISETP.NE.AND P0, PT, R2, 0x1, PT ;  /* 0x000000010200780c */ /* 0x000fc80003f05270 */
[----:B----4-:R-:W-:-:S04]  /*1410*/  SHF.R.U32.HI R3, RZ, R6, R3 ;  /* 0x00000006ff037219 */ /* 0x010fc80000011603 */
[----:B------:R-:W-:Y:S02]  /*1420*/  SEL R3, R20, R3, !P0 ;  /* 0x0000000314037207 */ /* 0x000fe40004000000 */
[----:B---3--:R-:W-:-:S04]  /*1430*/  ISETP.NE.AND P1, PT, R7, 0x1, PT ;  /* 0x000000010700780c */ /* 0x008fc80003f25270 */
[----:B------:R-:W-:-:S05]  /*1440*/  SEL R4, R21, R4, !P1 ;  /* 0x0000000415047207 */ /* 0x000fca0004800000 */
[----:B------:R-:W-:Y:S02]  /*1450*/  IMAD.IADD R5, R3, 0x1, -R4 ;  /* 0x0000000103057824 */ /* 0x000fe400078e0a04 */
[----:B------:R-:W-:Y:S02]  /*1460*/  IMAD.IADD R3, R4, 0x1, -R3 ;  /* 0x0000000104037824 */ /* 0x000fe400078e0a03 */
[----:B------:R-:W-:Y:S02]  /*1470*/  IMAD R21, R5, R7, R21 ;  /* 0x0000000705157224 */ /* 0x000fe400078e0215 */
[----:B------:R-:W-:-:S07]  /*1480*/  IMAD R20, R3, R2, R20 ;  /* 0x0000000203147224 */ /* 0x000fce00078e0214 */
.L_x_17:
[----:B------:R-:W-:Y:S01]  /*1490*/  BAR.SYNC.DEFER_BLOCKING 0x0 ;  /* 0x0000000000007b1d */ /* 0x000fe20000010000 */
[----:B------:R-:W-:Y:S01]  /*14a0*/  UISETP.NE.AND UP1, UPT, UR8, 0x2, UPT ;  /* 0x000000020800788c */ /* 0x000fe2000bf25270 */
[----:B------:R-:W-:Y:S02]  /*14b0*/  ISETP.NE.OR P5, PT, R0, 0x2, !P5 ;  /* 0x000000020000780c */ /* 0x000fe40006fa5670 */
[----:B------:R-:W-:-:S06]  /*14c0*/  LOP3.LUT R2, R70, 0x1f, RZ, 0xc0, !PT ;  /* 0x0000001f46027812 */ /* 0x000fcc00078ec0ff */
[----:B------:R-:W-:Y:S05]  /*14d0*/  BRA.U UP1, `(.L_x_18) ;  /* 0x0000001501987547 */ /* 0x000fea000b800000 */
[----:B------:R-:W1:Y:S01]  /*14e0*/  LDCU UR13, c[0x0][0x38c] ;  /* 0x00007180ff0d77ac */ /* 0x000e620008000800 */
[----:B------:R-:W2:Y:S01]  /*14f0*/  LDC R8, c[0x0][0x370] ;  /* 0x0000dc00ff087b82 */ /* 0x000ea20000000800 */
[----:B------:R-:W-:Y:S01]  /*1500*/  PLOP3.LUT P1, PT, PT, PT, UP2, 0x80, 0x8 ;  /* 0x000000000008781c */ /* 0x000fe20003f2f028 */
[----:B------:R-:W-:Y:S01]  /*1510*/  IMAD.MOV.U32 R15, RZ, RZ, 0x1 ;  /* 0x00000001ff0f7424 */ /* 0x000fe200078e00ff */
[----:B------:R-:W-:Y:S01]  /*1520*/  ISETP.EQ.OR P4, PT, R2, RZ, P5 ;  /* 0x000000ff0200720c */ /* 0x000fe20002f82670 */
[----:B------:R-:W-:Y:S01]  /*1530*/  IMAD.MOV.U32 R14, RZ, RZ, RZ ;  /* 0x000000ffff0e7224 */ /* 0x000fe200078e00ff */
[----:B------:R-:W-:Y:S02]  /*1540*/  PLOP3.LUT P1, PT, P1, PT, PT, 0x8, 0x80 ;  /* 0x000000000080781c */ /* 0x000fe40000f2e170 */
[----:B------:R-:W-:Y:S01]  /*1550*/  CS2R R12, SRZ ;  /* 0x00000000000c7805 */ /* 0x000fe2000001ff00 */
[----:B------:R-:W-:Y:S01]  /*1560*/  IMAD.MOV.U32 R11, RZ, RZ, 0x1 ;  /* 0x00000001ff0b7424 */ /* 0x000fe200078e00ff */
[----:B------:R-:W4:Y:S01]  /*1570*/  LDC R0, c[0x0][0x374] ;  /* 0x0000dd00ff007b82 */ /* 0x000f220000000800 */
[----:B------:R-:W2:Y:S01]  /*1580*/  LDCU.64 UR22, c[0x0][0x348] ;  /* 0x00006900ff1677ac */ /* 0x000ea20008000a00 */
[----:B------:R-:W-:Y:S01]  /*1590*/  UMOV UR6, URZ ;  /* 0x000000ff00067c82 */ /* 0x000fe20008000000 */
[----:B-1----:R-:W-:-:S04]  /*15a0*/  UIADD3 UR5, UPT, UPT, UR13, 0x3f, URZ ;  /* 0x0000003f0d057890 */ /* 0x002fc8000fffe0ff */
[----:B------:R-:W-:-:S04]  /*15b0*/  USHF.R.S32.HI UR4, URZ, 0x1f, UR5 ;  /* 0x0000001fff047899 */ /* 0x000fc80008011405 */
[----:B------:R-:W-:-:S04]  /*15c0*/  ULEA.HI UR4, UR4, UR5, URZ, 0x6 ;  /* 0x0000000504047291 */ /* 0x000fc8000f8f30ff */
[----:B------:R-:W-:Y:S02]  /*15d0*/  USHF.R.S32.HI UR15, URZ, 0x6, UR4 ;  /* 0x00000006ff0f7899 */ /* 0x000fe40008011404 */
[----:B------:R-:W-:Y:S02]  /*15e0*/  UIADD3 UR4, UPT, UPT, UR13, -0x1, URZ ;  /* 0xffffffff0d047890 */ /* 0x000fe4000fffe0ff */
[----:B------:R-:W-:Y:S02]  /*15f0*/  UISETP.LT.U32.AND UP0, UPT, UR15, 0xd, UPT ;  /* 0x0000000d0f00788c */ /* 0x000fe4000bf01070 */
[----:B------:R-:W-:Y:S02]  /*1600*/  UISETP.GE.U32.AND UP1, UPT, UR4, -0x7f, UPT ;  /* 0xffffff810400788c */ /* 0x000fe4000bf26070 */
[----:B------:R-:W-:Y:S02]  /*1610*/  USEL UR14, UR15, 0xd, UP0 ;  /* 0x0000000d0f0e7887 */ /* 0x000fe40008000000 */
[----:B------:R-:W-:-:S02]  /*1620*/  UIADD3 UR13, UPT, UPT, UR13, 0x7e, URZ ;  /* 0x0000007e0d0d7890 */ /* 0x000fc4000fffe0ff */
[----:B------:R-:W-:Y:S02]  /*1630*/  UIADD3 UR5, UPT, UPT, UR14, -0x1, URZ ;  /* 0xffffffff0e057890 */ /* 0x000fe4000fffe0ff */
[----:B------:R-:W-:-:S03]  /*1640*/  UIADD3 UR7, UPT, UPT, UR15, -UR14, URZ ;  /* 0x8000000e0f077290 */ /* 0x000fc6000fffe0ff */
[----:B------:R-:W-:-:S04]  /*1650*/  @UP1 UIADD3 UR5, UPT, UPT, UR14, URZ, URZ ;  /* 0x000000ff0e051290 */ /* 0x000fc8000fffe0ff */
[----:B--2---:R-:W-:-:S12]  /*1660*/  UIADD3 UR5, UPT, UPT, UR5, 0x1, URZ ;  /* 0x0000000105057890 */ /* 0x004fd8000fffe0ff */
.L_x_36:
[----:B------:R-:W-:Y:S01]  /*1670*/  UISETP.NE.AND UP0, UPT, UR37, URZ, UPT ;  /* 0x000000ff2500728c */ /* 0x000fe2000bf05270 */
[----:B------:R-:W1:Y:S08]  /*1680*/  S2UR UR37, SR_CgaCtaId ;  /* 0x00000000002579c3 */ /* 0x000e700000008800 */
[----:B------:R-:W-:Y:S05]  /*1690*/  BRA.U UP0, `(.L_x_19) ;  /* 0x0000000100347547 */ /* 0x000fea000b800000 */
[----:B------:R-:W2:Y:S01]  /*16a0*/  S2R R2, SR_CgaCtaId ;  /* 0x0000000000027919 */ /* 0x000ea20000008800 */
[----:B------:R-:W-:-:S04]  /*16b0*/  MOV R3, 0x400 ;  /* 0x0000040000037802 */ /* 0x000fc80000000f00 */
[----:B--2---:R-:W-:Y:S02]  /*16c0*/  LEA R2, R2, R3, 0x18 ;  /* 0x0000000302027211 */ /* 0x004fe400078ec0ff */
[----:B------:R-:W-:-:S03]  /*16d0*/  SHF.L.U32 R3, R11, 0x1f, RZ ;  /* 0x0000001f0b037819 */ /* 0x000fc600000006ff */
[----:B------:R-:W-:-:S04]  /*16e0*/  IMAD R2, R12, 0x8, R2 ;  /* 0x000000080c027824 */ /* 0x000fc800078e0202 */
[----:B------:R-:W2:Y:S02]  /*16f0*/  SYNCS.PHASECHK.TRANS64.TRYWAIT P0, [R2+URZ+0x180], R3 ;  /* 0x00018003020075a7 */ /* 0x000ea400080011ff */
[----:B--2---:R-:W-:Y:S05]  /*1700*/  @!P0 BRA `(.L_x_20) ;  /* 0x0000005c002c8947 */ /* 0x004fea0003800000 */
.L_x_125:
[----:B------:R-:W-:Y:S01]  /*1710*/  VIADD R12, R12, 0x1 ;  /* 0x000000010c0c7836 */ /* 0x000fe20000000000 */
[----:B------:R2:W-:Y:S04]  /*1720*/  SYNCS.ARRIVE.TRANS64.A1T0 RZ, [R2+URZ+0x170], RZ ;  /* 0x000170ff02ff79a7 */ /* 0x0005e800081000ff */
[----:B------:R-:W-:-:S04]  /*1730*/  ISETP.NE.AND P0, PT, R12, 0x2, PT ;  /* 0x000000020c00780c */ /* 0x000fc80003f05270 */
[----:B------:R-:W-:Y:S02]  /*1740*/  SEL R12, R12, RZ, P0 ;  /* 0x000000ff0c0c7207 */ /* 0x000fe40000000000 */
[----:B--2---:R-:W-:-:S04]  /*1750*/  SEL R2, RZ, 0x1, P0 ;  /* 0x00000001ff027807 */ /* 0x004fc80000000000 */
[----:B------:R-:W-:-:S07]  /*1760*/  LOP3.LUT R11, R11, R2, RZ, 0x3c, !PT ;  /* 0x000000020b0b7212 */ /* 0x000fce00078e3cff */
.L_x_19:
[----:B------:R-:W-:Y:S01]  /*1770*/  UMOV UR4, 0x400 ;  /* 0x0000040000047882 */ /* 0x000fe20000000000 */
[----:B------:R-:W-:Y:S01]  /*1780*/  SHF.L.U32 R2, R15, 0x1f, RZ ;  /* 0x0000001f0f027819 */ /* 0x000fe200000006ff */
[----:B-1----:R-:W-:Y:S01]  /*1790*/  ULEA UR4, UR37, UR4, 0x18 ;  /* 0x0000000425047291 */ /* 0x002fe2000f8ec0ff */
[----:B------:R-:W-:Y:S01]  /*17a0*/  R2UR UR35, R21 ;  /* 0x00000000152372ca */ /* 0x000fe200000e0000 */
[----:B------:R-:W-:Y:S01]  /*17b0*/  UISETP.GE.U32.AND UP0, UPT, UR13, 0x7f, UPT ;  /* 0x0000007f0d00788c */ /* 0x000fe2000bf06070 */
[----:B------:R-:W-:Y:S01]  /*17c0*/  R2UR UR11, R20 ;  /* 0x00000000140b72ca */ /* 0x000fe200000e0000 */
[----:B------:R-:W-:Y:S01]  /*17d0*/  ULEA UR8, UR6, UR4, 0x3 ;  /* 0x0000000406087291 */ /* 0x000fe2000f8e18ff */
[----:B------:R-:W-:-:S08]  /*17e0*/  UMOV UR24, URZ ;  /* 0x000000ff00187c82 */ /* 0x000fd00008000000 */
[----:B------:R1:W2:Y:S01]  /*17f0*/  SYNCS.PHASECHK.TRANS64.TRYWAIT P0, [UR8+0x68], R2 ;  /* 0x00006802ff0075a7 */ /* 0x0002a20008001108 */
[----:B------:R-:W-:Y:S02]  /*1800*/  USHF.L.U32 UR35, UR35, 0x6, URZ ;  /* 0x0000000623237899 */ /* 0x000fe400080006ff */
[----:B------:R-:W-:Y:S01]  /*1810*/  USHF.L.U32 UR11, UR11, 0x6, URZ ;  /* 0x000000060b0b7899 */ /* 0x000fe200080006ff */
[----:B------:R-:W-:Y:S11]  /*1820*/  BRA.U !UP0, `(.L_x_21) ;  /* 0x0000000108a47547 */ /* 0x000ff6000b800000 */
[----:B------:R-:W-:Y:S01]  /*1830*/  UMOV UR16, URZ ;  /* 0x000000ff00107c82 */ /* 0x000fe20008000000 */
[----:B------:R-:W-:-:S05]  /*1840*/  UMOV UR17, UR6 ;  /* 0x0000000600117c82 */ /* 0x000fca0008000000 */
.L_x_26:
[----:B-1----:R-:W-:Y:S01]  /*1850*/  ULEA UR33, UR17, UR4, 0x3 ;  /* 0x0000000411217291 */ /* 0x002fe2000f8e18ff */
[----:B--2---:R-:W-:Y:S01]  /*1860*/  @!P5 MOV R3, 0x4000 ;  /* 0x000040000003d802 */ /* 0x004fe20000000f00 */
[----:B--2---:R-:W-:Y:S10]  /*1870*/  @P0 BRA `(.L_x_22) ;  /* 0x00000000000c0947 */ /* 0x004ff40003800000 */
[----:B------:R-:W-:-:S04]  /*1880*/  SHF.L.U32 R4, R15, 0x1f, RZ ;  /* 0x0000001f0f047819 */ /* 0x000fc800000006ff */
[----:B------:R-:W2:Y:S02]  /*1890*/  SYNCS.PHASECHK.TRANS64.TRYWAIT P0, [UR33+0x68], R4 ;  /* 0x00006804ff0075a7 */ /* 0x000ea40008001121 */
[----:B--2---:R-:W-:Y:S05]  /*18a0*/  @!P0 BRA `(.L_x_23) ;  /* 0x0000005800d88947 */ /* 0x004fea0003800000 */
.L_x_22:
[----:B------:R2:W-:Y:S01]  /*18b0*/  @!P5 SYNCS.ARRIVE.TRANS64 RZ, [UR33], R3 ;  /* 0x00000003ffffd9a7 */ /* 0x0005e20008000021 */
[----:B------:R-:W-:Y:S04]  /*18c0*/  BSSY.RECONVERGENT B0, `(.L_x_24) ;  /* 0x0000003000007945 */ /* 0x000fe80003800200 */
[----:B------:R-:W-:Y:S05]  /*18d0*/  @P4 BRA `(.L_x_25) ;  /* 0x0000000000044947 */ /* 0x000fea0003800000 */
[----:B------:R-:W-:Y:S05]  /*18e0*/  BPT.TRAP 0x1 ;  /* 0x000000040000795c */ /* 0x000fea0000300000 */
.L_x_25:
[----:B------:R-:W-:Y:S05]  /*18f0*/  BSYNC.RECONVERGENT B0 ;  /* 0x0000000000007941 */ /* 0x000fea0003800200 */
.L_x_24:
[----:B------:R-:W-:Y:S02]  /*1900*/  UIADD3 UR6, UPT, UPT, UR17, 0x1, URZ ;  /* 0x0000000111067890 */ /* 0x000fe4000fffe0ff */
[----:B------:R-:W-:Y:S02]  /*1910*/  UIADD3 UR26, UP1, UPT, UR22, 0x80, URZ ;  /* 0x00000080161a7890 */ /* 0x000fe4000ff3e0ff */
[----:B------:R-:W-:Y:S02]  /*1920*/  UISETP.NE.AND UP0, UPT, UR6, 0xd, UPT ;  /* 0x0000000d0600788c */ /* 0x000fe4000bf05270 */
[----:B------:R-:W-:Y:S02]  /*1930*/  USHF.L.U32 UR34, UR16, 0x6, URZ ;  /* 0x0000000610227899 */ /* 0x000fe400080006ff */
[----:B------:R-:W-:Y:S02]  /*1940*/  USEL UR9, URZ, 0x1, UP0 ;  /* 0x00000001ff097887 */ /* 0x000fe40008000000 */
[----:B------:R-:W-:-:S02]  /*1950*/  USEL UR6, UR6, URZ, UP0 ;  /* 0x000000ff06067287 */ /* 0x000fc40008000000 */
[----:B------:R-:W-:Y:S02]  /*1960*/  UIADD3 UR20, UP0, UPT, UR22, 0x180, URZ ;  /* 0x0000018016147890 */ /* 0x000fe4000ff1e0ff */
[----:B------:R-:W-:Y:S01]  /*1970*/  ULEA UR8, UR6, UR4, 0x3 ;  /* 0x0000000406087291 */ /* 0x000fe2000f8e18ff */
[----:B------:R-:W-:Y:S01]  /*1980*/  LOP3.LUT R15, R15, UR9, RZ, 0x3c, !PT ;  /* 0x000000090f0f7c12 */ /* 0x000fe2000f8e3cff */
[----:B------:R-:W-:Y:S02]  /*1990*/  UIADD3.X UR27, UPT, UPT, URZ, UR23, URZ, UP1, !UPT ;  /* 0x00000017ff1b7290 */ /* 0x000fe40008ffe4ff */
[----:B------:R-:W-:Y:S01]  /*19a0*/  UIADD3.X UR21, UPT, UPT, URZ, UR23, URZ, UP0, !UPT ;  /* 0x00000017ff157290 */ /* 0x000fe200087fe4ff */
[----:B-1----:R-:W-:Y:S01]  /*19b0*/  SHF.L.U32 R2, R15, 0x1f, RZ ;  /* 0x0000001f0f027819 */ /* 0x002fe200000006ff */
[----:B------:R-:W-:Y:S01]  /*19c0*/  UMOV UR18, 0x0 ;  /* 0x0000000000127882 */ /* 0x000fe20000000000 */
[----:B------:R-:W-:Y:S01]  /*19d0*/  UMOV UR19, 0x10000000 ;  /* 0x1000000000137882 */ /* 0x000fe20000000000 */
[----:B------:R-:W-:Y:S01]  /*19e0*/  UMOV UR12, UR36 ;  /* 0x00000024000c7c82 */ /* 0x000fe20008000000 */
[----:B------:R1:W1:Y:S01]  /*19f0*/  SYNCS.PHASECHK.TRANS64.TRYWAIT P0, [UR8+0x68], R2 ;  /* 0x00006802ff0075a7 */ /* 0x0002620008001108 */
[----:B------:R-:W-:Y:S01]  /*1a00*/  ULEA UR8, UR17, UR4, 0xd ;  /* 0x0000000411087291 */ /* 0x000fe2000f8e68ff */
[----:B------:R-:W-:Y:S01]  /*1a10*/  UMOV UR9, UR33 ;  /* 0x0000002100097c82 */ /* 0x000fe20008000000 */
[----:B------:R-:W-:-:S02]  /*1a20*/  UMOV UR10, UR34 ;  /* 0x00000022000a7c82 */ /* 0x000fc40008000000 */
[----:B------:R-:W-:Y:S02]  /*1a30*/  UIADD3 UR32, UPT, UPT, UR8, 0x3400, URZ ;  /* 0x0000340008207890 */ /* 0x000fe4000fffe0ff */
[----:B------:R-:W-:Y:S02]  /*1a40*/  UIADD3 UR8, UPT, UPT, UR8, 0x1d400, URZ ;  /* 0x0001d40008087890 */ /* 0x000fe4000fffe0ff */
[----:B------:R-:W-:Y:S01]  /*1a50*/  UIADD3 UR16, UPT, UPT, UR16, 0x1, URZ ;  /* 0x0000000110107890 */ /* 0x000fe2000fffe0ff */
[----:B------:R-:W-:Y:S01]  /*1a60*/  UMOV UR24, UR5 ;  /* 0x0000000500187c82 */ /* 0x000fe20008000000 */
[----:B------:R-:W-:Y:S02]  /*1a70*/  UMOV UR17, UR6 ;  /* 0x0000000600117c82 */ /* 0x000fe40008000000 */
[----:B------:R-:W-:Y:S01]  /*1a80*/  UISETP.NE.AND UP0, UPT, UR16, UR5, UPT ;  /* 0x000000051000728c */ /* 0x000fe2000bf05270 */
[----:B------:R1:W-:Y:S02]  /*1a90*/  UTMALDG.3D [UR32], [UR26], desc[UR18] ;  /* 0x000012201a0075b4 */ /* 0x0003e40008011000 */
[----:B------:R1:W-:Y:S06]  /*1aa0*/  UTMALDG.3D [UR8], [UR20], desc[UR18] ;  /* 0x00001208140075b4 */ /* 0x0003ec0008011000 */
[----:B------:R-:W-:Y:S05]  /*1ab0*/  BRA.U UP0, `(.L_x_26) ;  /* 0xfffffffd00647547 */ /* 0x000fea000b83ffff */
.L_x_21:
[----:B-1----:R-:W-:Y:S01]  /*1ac0*/  ULEA UR8, UR6, UR4, 0x3 ;  /* 0x0000000406087291 */ /* 0x002fe2000f8e18ff */
[----:B------:R-:W-:Y:S01]  /*1ad0*/  SHF.L.U32 R2, R15, 0x1f, RZ ;  /* 0x0000001f0f027819 */ /* 0x000fe200000006ff */
[----:B------:R-:W-:Y:S01]  /*1ae0*/  @!P1 SYNCS.ARRIVE.TRANS64.A1T0 RZ, [UR4+0x108], RZ ;  /* 0x000108ffffff99a7 */ /* 0x000fe20008100004 */
[----:B------:R-:W-:-:S06]  /*1af0*/  UISETP.GT.AND UP0, UPT, UR15, UR14, UPT ;  /* 0x0000000e0f00728c */ /* 0x000fcc000bf04270 */
[----:B--2---:R1:W2:Y:S03]  /*1b00*/  SYNCS.PHASECHK.TRANS64.TRYWAIT P0, [UR8+0x68], R2 ;  /* 0x00006802ff0075a7 */ /* 0x0042a60008001108 */
[----:B------:R-:W-:Y:S05]  /*1b10*/  BRA.U !UP0, `(.L_x_27) ;  /* 0x0000000108a87547 */ /* 0x000fea000b800000 */
[----:B------:R-:W-:Y:S01]  /*1b20*/  UIADD3 UR21, UPT, UPT, UR7, UR24, URZ ;  /* 0x0000001807157290 */ /* 0x000fe2000fffe0ff */
[----:B------:R-:W-:-:S11]  /*1b30*/  UMOV UR25, UR6 ;  /* 0x0000000600197c82 */ /* 0x000fd60008000000 */
.L_x_32:
[----:B-1----:R-:W-:Y:S01]  /*1b40*/  ULEA UR17, UR25, UR4, 0x3 ;  /* 0x0000000419117291 */ /* 0x002fe2000f8e18ff */
[----:B--2---:R-:W-:Y:S01]  /*1b50*/  @!P5 MOV R3, 0x4000 ;  /* 0x000040000003d802 */ /* 0x004fe20000000f00 */
[----:B--2---:R-:W-:Y:S10]  /*1b60*/  @P0 BRA `(.L_x_28) ;  /* 0x00000000000c0947 */ /* 0x004ff40003800000 */
[----:B------:R-:W-:-:S04]  /*1b70*/  SHF.L.U32 R4, R15, 0x1f, RZ ;  /* 0x0000001f0f047819 */ /* 0x000fc800000006ff */
[----:B------:R-:W2:Y:S02]  /*1b80*/  SYNCS.PHASECHK.TRANS64.TRYWAIT P0, [UR17+0x68], R4 ;  /* 0x00006804ff0075a7 */ /* 0x000ea40008001111 */
[----:B--2---:R-:W-:Y:S05]  /*1b90*/  @!P0 BRA `(.L_x_29) ;  /* 0x0000005800348947 */ /* 0x004fea0003800000 */
.L_x_28:
[----:B------:R2:W-:Y:S01]  /*1ba0*/  @!P5 SYNCS.ARRIVE.TRANS64 RZ, [UR17], R3 ;  /* 0x00000003ffffd9a7 */ /* 0x0005e20008000011 */
[----:B------:R-:W-:Y:S04]  /*1bb0*/  BSSY.RECONVERGENT B0, `(.L_x_30) ;  /* 0x0000003000007945 */ /* 0x000fe80003800200 */
[----:B------:R-:W-:Y:S05]  /*1bc0*/  @P4 BRA `(.L_x_31) ;  /* 0x0000000000044947 */ /* 0x000fea0003800000 */
[----:B------:R-:W-:Y:S05]  /*1bd0*/  BPT.TRAP 0x1 ;  /* 0x000000040000795c */ /* 0x000fea0000300000 */
.L_x_31:
[----:B------:R-:W-:Y:S05]  /*1be0*/  BSYNC.RECONVERGENT B0 ;  /* 0x0000000000007941 */ /* 0x000fea0003800200 */
.L_x_30:
        /* <DEDUP_REMOVED lines=20> */
[----:B------:R-:W-:Y:S01]  /*1d30*/  UIADD3 UR8, UPT, UPT, UR8, 0x1d400, URZ ;  /* 0x0001d40008087890 */ /* 0x000fe2000fffe0ff */
[----:B------:R-:W-:Y:S01]  /*1d40*/  UMOV UR9, UR17 ;  /* 0x0000001100097c82 */ /* 0x000fe20008000000 */
[----:B------:R-:W-:Y:S01]  /*1d50*/  UMOV UR10, UR18 ;  /* 0x00000012000a7c82 */ /* 0x000fe20008000000 */
[----:B------:R-:W-:Y:S01]  /*1d60*/  UIADD3 UR24, UPT, UPT, UR24, 0x1, URZ ;  /* 0x0000000118187890 */ /* 0x000fe2000fffe0ff */
[----:B------:R-:W-:-:S03]  /*1d70*/  UMOV UR25, UR6 ;  /* 0x0000000600197c82 */ /* 0x000fc60008000000 */
[----:B------:R1:W-:Y:S01]  /*1d80*/  UTMALDG.3D [UR16], [UR30], desc[UR26] ;  /* 0x00001a101e0075b4 */ /* 0x0003e20008011000 */
[----:B------:R-:W-:Y:S01]  /*1d90*/  UISETP.NE.AND UP0, UPT, UR24, UR21, UPT ;  /* 0x000000151800728c */ /* 0x000fe2000bf05270 */
[----:B------:R1:W-:Y:S08]  /*1da0*/  UTMALDG.3D [UR8], [UR28], desc[UR26] ;  /* 0x00001a081c0075b4 */ /* 0x0003f00008011000 */
[----:B------:R-:W-:Y:S05]  /*1db0*/  BRA.U UP0, `(.L_x_32) ;  /* 0xfffffffd00607547 */ /* 0x000fea000b83ffff */
.L_x_27:
[C---:B-1----:R-:W-:Y:S01]  /*1dc0*/  LEA R2, R14.reuse, UR4, 0x3 ;  /* 0x000000040e027c11 */ /* 0x042fe2000f8e18ff */
[----:B------:R-:W-:Y:S01]  /*1dd0*/  NOP ;  /* 0x0000000000007918 */ /* 0x000fe20000000000 */
[----:B--2---:R-:W-:Y:S02]  /*1de0*/  SHF.L.U32 R3, R13, 0x1f, RZ ;  /* 0x0000001f0d037819 */ /* 0x004fe400000006ff */
[----:B------:R-:W-:Y:S02]  /*1df0*/  LEA R4, R14, UR4, 0x4 ;  /* 0x000000040e047c11 */ /* 0x000fe4000f8e20ff */
[----:B------:R-:W1:Y:S02]  /*1e00*/  SYNCS.PHASECHK.TRANS64.TRYWAIT P0, [R2+URZ+0x110], R3 ;  /* 0x00011003020075a7 */ /* 0x000e6400080011ff */
[----:B-1----:R-:W-:Y:S05]  /*1e10*/  @!P0 BRA `(.L_x_33) ;  /* 0x0000005400ac8947 */ /* 0x002fea0003800000 */
.L_x_128:
[----:B------:R-:W2:Y:S01]  /*1e20*/  LDS.128 R4, [R4+0x1a0] ;  /* 0x0001a00004047984 */ /* 0x000ea20000000c00 */
[----:B---3--:R-:W-:Y:S01]  /*1e30*/  ISETP.GE.AND P0, PT, R26, 0x1, PT ;  /* 0x000000011a00780c */ /* 0x008fe20003f06270 */
[----:B-1----:R-:W-:Y:S01]  /*1e40*/  VIADD R2, R2, 0x120 ;  /* 0x0000012002027836 */ /* 0x002fe20000000000 */
[----:B------:R-:W-:Y:S01]  /*1e50*/  @!PT LDS RZ, [RZ] ;  /* 0x00000000fffff984 */ /* 0x000fe20000000800 */
[----:B------:R-:W-:Y:S01]  /*1e60*/  @!PT LDS RZ, [RZ] ;  /* 0x00000000fffff984 */ /* 0x000fe20000000800 */
[----:B------:R-:W-:Y:S01]  /*1e70*/  @!PT LDS RZ, [RZ] ;  /* 0x00000000fffff984 */ /* 0x000fe20000000800 */
[----:B------:R-:W-:Y:S01]  /*1e80*/  @!PT LDS RZ, [RZ] ;  /* 0x00000000fffff984 */ /* 0x000fe20000000800 */
[----:B------:R1:W-:Y:S06]  /*1e90*/  MEMBAR.ALL.CTA ;  /* 0x0000000000007992 */ /* 0x0003ec0000008000 */
[----:B-1----:R-:W1:Y:S01]  /*1ea0*/  FENCE.VIEW.ASYNC.S ;  /* 0x00000000000073c6 */ /* 0x002e620000000000 */
[----:B------:R-:W-:-:S04]  /*1eb0*/  PRMT R2, RZ, 0x654, R2 ;  /* 0x00000654ff027816 */ /* 0x000fc80000000002 */
[----:B-1----:R1:W-:Y:S01]  /*1ec0*/  SYNCS.ARRIVE.TRANS64.RED.A1T0 RZ, [R2+URZ], RZ ;  /* 0x000000ff02ff79a7 */ /* 0x0023e200081004ff */
[----:B--2---:R-:W-:-:S13]  /*1ed0*/  LOP3.LUT P2, RZ, R6, 0x1, RZ, 0xc0, !PT ;  /* 0x0000000106ff7812 */ /* 0x004fda000784c0ff */
[----:B------:R-:W-:Y:S01]  /*1ee0*/  @P2 SHF.R.U32.HI R3, RZ, 0x10, R5 ;  /* 0x00000010ff032819 */ /* 0x000fe20000011605 */
[----:B------:R-:W-:Y:S01]  /*1ef0*/  VOTEU.ANY UP0, P2 ;  /* 0x0000000000ff7886 */ /* 0x000fe20001000100 */
[----:B------:R-:W-:Y:S02]  /*1f00*/  @P2 MOV R10, R4 ;  /* 0x00000004000a2202 */ /* 0x000fe40000000f00 */
[----:B------:R-:W-:Y:S02]  /*1f10*/  @P2 R2UR.BROADCAST UR8, R3 ;  /* 0x00000000030822ca */ /* 0x000fe400008e0000 */
[----:B------:R-:W-:-:S11]  /*1f20*/  @P2 LOP3.LUT R9, R5, 0xffff, RZ, 0xc0, !PT ;  /* 0x0000ffff05092812 */ /* 0x000fd600078ec0ff */
[----:B------:R-:W-:Y:S01]  /*1f30*/  @UP0 UMOV UR36, UR8 ;  /* 0x0000000800240c82 */ /* 0x000fe20008000000 */
[----:B-1----:R-:W-:Y:S05]  /*1f40*/  @!P0 BRA `(.L_x_34) ;  /* 0x0000000000b88947 */ /* 0x002fea0003800000 */
[----:B------:R-:W4:Y:S01]  /*1f50*/  LDC.64 R4, c[0x0][0xb18] ;  /* 0x0002c600ff047b82 */ /* 0x000f220000000a00 */
[----:B------:R-:W-:-:S07]  /*1f60*/  ISETP.NE.AND P3, PT, R26, 0x1, PT ;  /* 0x000000011a00780c */ /* 0x000fce0003f65270 */
[----:B------:R-:W1:Y:S08]  /*1f70*/  LDC.64 R6, c[0x0][0xb10] ;  /* 0x0002c400ff067b82 */ /* 0x000e700000000a00 */
[----:B------:R-:W2:Y:S08]  /*1f80*/  LDC R16, c[0x0][0xb20] ;  /* 0x0002c800ff107b82 */ /* 0x000eb00000000800 */
[----:B------:R-:W3:Y:S01]  /*1f90*/  LDC R17, c[0x0][0xb0c] ;  /* 0x0002c300ff117b82 */ /* 0x000ee20000000800 */
[----:B----4-:R-:W-:Y:S01]  /*1fa0*/  IMAD.HI.U32 R19, R0, R5, RZ ;  /* 0x0000000500137227 */ /* 0x010fe200078e00ff */
[----:B------:R-:W-:-:S03]  /*1fb0*/  ISETP.NE.AND P0, PT, R4, 0x1, PT ;  /* 0x000000010400780c */ /* 0x000fc60003f05270 */
[----:B------:R-:W-:-:S03]  /*1fc0*/  IMAD.HI.U32 R5, R9, R5, RZ ;  /* 0x0000000509057227 */ /* 0x000fc600078e00ff */
[----:B------:R-:W4:Y:S01]  /*1fd0*/  LDC.64 R2, c[0x0][0xb28] ;  /* 0x0002ca00ff027b82 */ /* 0x000f220000000a00 */
[----:B-1----:R-:W-:-:S04]  /*1fe0*/  IMAD.HI.U32 R20, R8, R6, RZ ;  /* 0x0000000608147227 */ /* 0x002fc800078e00ff */
[----:B------:R-:W-:Y:S01]  /*1ff0*/  IMAD.HI.U32 R21, R10, R6, RZ ;  /* 0x000000060a157227 */ /* 0x000fe200078e00ff */
[----:B------:R-:W-:Y:S02]  /*2000*/  SHF.R.U32.HI R20, RZ, R7, R20 ;  /* 0x00000007ff147219 */ /* 0x000fe40000011614 */
[-C--:B--2---:R-:W-:Y:S02]  /*2010*/  SHF.R.U32.HI R19, RZ, R16.reuse, R19 ;  /* 0x00000010ff137219 */ /* 0x084fe40000011613 */
[----:B------:R-:W-:Y:S02]  /*2020*/  SHF.R.U32.HI R5, RZ, R16, R5 ;  /* 0x00000010ff057219 */ /* 0x000fe40000011605 */
[----:B------:R-:W-:Y:S02]  /*2030*/  SEL R19, R0, R19, !P0 ;  /* 0x0000001300137207 */ /* 0x000fe40004000000 */
[----:B------:R-:W-:Y:S02]  /*2040*/  SHF.R.U32.HI R21, RZ, R7, R21 ;  /* 0x00000007ff157219 */ /* 0x000fe40000011615 */
[----:B---3--:R-:W-:-:S02]  /*2050*/  ISETP.NE.AND P1, PT, R17, 0x1, PT ;  /* 0x000000011100780c */ /* 0x008fc40003f25270 */
[----:B------:R-:W-:Y:S02]  /*2060*/  SEL R5, R9, R5, !P0 ;  /* 0x0000000509057207 */ /* 0x000fe40004000000 */
[----:B------:R-:W-:Y:S02]  /*2070*/  SEL R20, R8, R20, !P1 ;  /* 0x0000001408147207 */ /* 0x000fe40004800000 */
[----:B------:R-:W-:Y:S01]  /*2080*/  SEL R21, R10, R21, !P1 ;  /* 0x000000150a157207 */ /* 0x000fe20004800000 */
[----:B----4-:R-:W-:-:S04]  /*2090*/  IMAD.HI.U32 R18, R19, R2, RZ ;  /* 0x0000000213127227 */ /* 0x010fc800078e00ff */
        /* <DEDUP_REMOVED lines=10> */
[----:B------:R-:W-:-:S04]  /*2140*/  @!P0 IMAD.HI.U32 R7, R21, R2, RZ ;  /* 0x0000000215078227 */ /* 0x000fc800078e00ff */
[----:B------:R-:W-:Y:S01]  /*2150*/  IMAD.MOV R2, RZ, RZ, -R6 ;  /* 0x000000ffff027224 */ /* 0x000fe200078e0a06 */
[----:B------:R-:W-:Y:S02]  /*2160*/  @!P0 SHF.R.U32.HI R3, RZ, R3, R7 ;  /* 0x00000003ff038219 */ /* 0x000fe40000011607 */
[----:B------:R-:W-:Y:S01]  /*2170*/  IADD3 R7, PT, PT, -R5, RZ, RZ ;  /* 0x000000ff05077210 */ /* 0x000fe20007ffe1ff */
[----:B------:R-:W-:Y:S01]  /*2180*/  IMAD R2, R26, R2, R5 ;  /* 0x000000021a027224 */ /* 0x000fe200078e0205 */
        /* <DEDUP_REMOVED lines=10> */
.L_x_34:
[----:B------:R-:W1:Y:S02]  /*2230*/  LDCU UR8, c[0x0][0xb30] ;  /* 0x00016600ff0877ac */ /* 0x000e640008000800 */
[----:B-1----:R-:W-:-:S09]  /*2240*/  UISETP.NE.AND UP0, UPT, UR8, 0x1, UPT ;  /* 0x000000010800788c */ /* 0x002fd2000bf05270 */
[----:B------:R-:W-:Y:S05]  /*2250*/  BRA.U UP0, `(.L_x_35) ;  /* 0x0000000100407547 */ /* 0x000fea000b800000 */
[----:B------:R-:W1:Y:S08]  /*2260*/  LDC.64 R4, c[0x0][0xb10] ;  /* 0x0002c400ff047b82 */ /* 0x000e700000000a00 */
[----:B------:R-:W2:Y:S08]  /*2270*/  LDC.64 R2, c[0x0][0xb18] ;  /* 0x0002c600ff027b82 */ /* 0x000eb00000000a00 */
[----:B------:R-:W3:Y:S08]  /*2280*/  LDC R6, c[0x0][0xb20] ;  /* 0x0002c800ff067b82 */ /* 0x000ef00000000800 */
[----:B------:R-:W4:Y:S01]  /*2290*/  LDC R7, c[0x0][0xb0c] ;  /* 0x0002c300ff077b82 */ /* 0x000f220000000800 */
[----:B-1----:R-:W-:-:S05]  /*22a0*/  IMAD.HI.U32 R4, R10, R4, RZ ;  /* 0x000000040a047227 */ /* 0x002fca00078e00ff */
[----:B------:R-:W-:Y:S01]  /*22b0*/  SHF.R.U32.HI R4, RZ, R5, R4 ;  /* 0x00000005ff047219 */ /* 0x000fe20000011604 */
[----:B--2---:R-:W-:Y:S01]  /*22c0*/  IMAD.HI.U32 R3, R9, R3, RZ ;  /* 0x0000000309037227 */ /* 0x004fe200078e00ff */
[----:B------:R-:W-:-:S04]  /*22d0*/  ISETP.NE.AND P0, PT, R2, 0x1, PT ;  /* 0x000000010200780c */ /* 0x000fc80003f05270 */
[----:B---3--:R-:W-:-:S04]  /*22e0*/  SHF.R.U32.HI R3, RZ, R6, R3 ;  /* 0x00000006ff037219 */ /* 0x008fc80000011603 */
[----:B------:R-:W-:Y:S02]  /*22f0*/  SEL R3, R9, R3, !P0 ;  /* 0x0000000309037207 */ /* 0x000fe40004000000 */
[----:B----4-:R-:W-:-:S04]  /*2300*/  ISETP.NE.AND P1, PT, R7, 0x1, PT ;  /* 0x000000010700780c */ /* 0x010fc80003f25270 */
[----:B------:R-:W-:-:S05]  /*2310*/  SEL R4, R10, R4, !P1 ;  /* 0x000000040a047207 */ /* 0x000fca0004800000 */
[----:B------:R-:W-:Y:S02]  /*2320*/  IMAD.IADD R5, R3, 0x1, -R4 ;  /* 0x0000000103057824 */ /* 0x000fe400078e0a04 */
[----:B------:R-:W-:Y:S02]  /*2330*/  IMAD.IADD R3, R4, 0x1, -R3 ;  /* 0x0000000104037824 */ /* 0x000fe400078e0a03 */
[----:B------:R-:W-:Y:S02]  /*2340*/  IMAD R10, R5, R7, R10 ;  /* 0x00000007050a7224 */ /* 0x000fe400078e020a */
[----:B------:R-:W-:-:S07]  /*2350*/  IMAD R9, R3, R2, R9 ;  /* 0x0000000203097224 */ /* 0x000fce00078e0209 */
.L_x_35:
[----:B------:R-:W-:Y:S01]  /*2360*/  VIADD R14, R14, 0x1 ;  /* 0x000000010e0e7836 */ /* 0x000fe20000000000 */
[----:B------:R-:W-:Y:S01]  /*2370*/  PLOP3.LUT P1, PT, PT, PT, PT, 0x80, 0x8 ;  /* 0x000000000008781c */ /* 0x000fe20003f2f070 */
[----:B------:R-:W-:Y:S02]  /*2380*/  IMAD.IADD R21, R10, 0x1, R59 ;  /* 0x000000010a157824 */ /* 0x000fe400078e023b */
[----:B------:R-:W-:Y:S01]  /*2390*/  IMAD.IADD R20, R9, 0x1, R58 ;  /* 0x0000000109147824 */ /* 0x000fe200078e023a */
[----:B------:R-:W-:-:S04]  /*23a0*/  ISETP.NE.AND P0, PT, R14, 0x2, PT ;  /* 0x000000020e00780c */ /* 0x000fc80003f05270 */
[----:B------:R-:W-:Y:S02]  /*23b0*/  SEL R2, RZ, 0x1, P0 ;  /* 0x00000001ff027807 */ /* 0x000fe40000000000 */
[----:B------:R-:W-:Y:S02]  /*23c0*/  SEL R14, R14, RZ, P0 ;  /* 0x000000ff0e0e7207 */ /* 0x000fe40000000000 */
[----:B------:R-:W-:Y:S01]  /*23d0*/  LOP3.LUT R13, R13, R2, RZ, 0x3c, !PT ;  /* 0x000000020d0d7212 */ /* 0x000fe200078e3cff */
[----:B------:R-:W-:Y:S06]  /*23e0*/  @P2 BRA `(.L_x_36) ;  /* 0xfffffff000a02947 */ /* 0x000fec000383ffff */
[----:B------:R-:W-:Y:S01]  /*23f0*/  UIADD3 UR4, UPT, UPT, UR4, 0x68, URZ ;  /* 0x0000006804047890 */ /* 0x000fe2000fffe0ff */
[----:B------:R-:W-:-:S03]  /*2400*/  SHF.L.U32 R2, R15, 0x1f, RZ ;  /* 0x0000001f0f027819 */ /* 0x000fc600000006ff */
[----:B------:R-:W-:-:S09]  /*2410*/  ULEA UR5, UR6, UR4, 0x3 ;  /* 0x0000000406057291 */ /* 0x000fd2000f8e18ff */
[----:B------:R-:W1:Y:S02]  /*2420*/  SYNCS.PHASECHK.TRANS64.TRYWAIT P0, [UR5], R2 ;  /* 0x00000002ff0075a7 */ /* 0x000e640008001105 */
[----:B-1----:R-:W-:Y:S05]  /*2430*/  @!P0 BRA `(.L_x_37) ;  /* 0x0000005000388947 */ /* 0x002fea0003800000 */
.L_x_130:
[----:B------:R-:W-:-:S04]  /*2440*/  UIADD3 UR6, UPT, UPT, UR6, 0x1, URZ ;  /* 0x0000000106067890 */ /* 0x000fc8000fffe0ff */
[----:B------:R-:W-:-:S04]  /*2450*/  UISETP.NE.AND UP0, UPT, UR6, 0xd, UPT ;  /* 0x0000000d0600788c */ /* 0x000fc8000bf05270 */
[----:B------:R-:W-:Y:S02]  /*2460*/  USEL UR7, URZ, 0x1, UP0 ;  /* 0x00000001ff077887 */ /* 0x000fe40008000000 */
[----:B------:R-:W-:-:S04]  /*2470*/  USEL UR6, UR6, URZ, UP0 ;  /* 0x000000ff06067287 */ /* 0x000fc80008000000 */
[----:B------:R-:W-:Y:S01]  /*2480*/  ULEA UR5, UR6, UR4, 0x3 ;  /* 0x0000000406057291 */ /* 0x000fe2000f8e18ff */
[----:B-1----:R-:W-:-:S04]  /*2490*/  LOP3.LUT R2, R15, UR7, RZ, 0x3c, !PT ;  /* 0x000000070f027c12 */ /* 0x002fc8000f8e3cff */
[----:B------:R-:W-:-:S04]  /*24a0*/  SHF.L.U32 R3, R2, 0x1f, RZ ;  /* 0x0000001f02037819 */ /* 0x000fc800000006ff */
[----:B------:R-:W1:Y:S02]  /*24b0*/  SYNCS.PHASECHK.TRANS64.TRYWAIT P0, [UR5], R3 ;  /* 0x00000003ff0075a7 */ /* 0x000e640008001105 */
[----:B-1----:R-:W-:Y:S05]  /*24c0*/  @!P0 BRA `(.L_x_38) ;  /* 0x00000050002c8947 */ /* 0x002fea0003800000 */
.L_x_132:
[----:B------:R-:W-:-:S04]  /*24d0*/  UIADD3 UR6, UPT, UPT, UR6, 0x1, URZ ;  /* 0x0000000106067890 */ /* 0x000fc8000fffe0ff */
[----:B------:R-:W-:-:S04]  /*24e0*/  UISETP.NE.AND UP0, UPT, UR6, 0xd, UPT ;  /* 0x0000000d0600788c */ /* 0x000fc8000bf05270 */
[----:B------:R-:W-:Y:S02]  /*24f0*/  USEL UR7, URZ, 0x1, UP0 ;  /* 0x00000001ff077887 */ /* 0x000fe40008000000 */
[----:B------:R-:W-:-:S04]  /*2500*/  USEL UR6, UR6, URZ, UP0 ;  /* 0x000000ff06067287 */ /* 0x000fc80008000000 */
[----:B------:R-:W-:Y:S01]  /*2510*/  ULEA UR5, UR6, UR4, 0x3 ;  /* 0x0000000406057291 */ /* 0x000fe2000f8e18ff */
[----:B------:R-:W-:-:S04]  /*2520*/  LOP3.LUT R2, R2, UR7, RZ, 0x3c, !PT ;  /* 0x0000000702027c12 */ /* 0x000fc8000f8e3cff */
[----:B-1----:R-:W-:-:S04]  /*2530*/  SHF.L.U32 R3, R2, 0x1f, RZ ;  /* 0x0000001f02037819 */ /* 0x002fc800000006ff */
[----:B------:R-:W1:Y:S02]  /*2540*/  SYNCS.PHASECHK.TRANS64.TRYWAIT P0, [UR5], R3 ;  /* 0x00000003ff0075a7 */ /* 0x000e640008001105 */
[----:B-1----:R-:W-:Y:S05]  /*2550*/  @!P0 BRA `(.L_x_39) ;  /* 0x0000005000208947 */ /* 0x002fea0003800000 */
.L_x_134:
        /* <DEDUP_REMOVED lines=9> */
.L_x_136:
        /* <DEDUP_REMOVED lines=9> */
.L_x_138:
        /* <DEDUP_REMOVED lines=9> */
.L_x_140:
        /* <DEDUP_REMOVED lines=9> */
.L_x_142:
        /* <DEDUP_REMOVED lines=9> */
.L_x_144:
        /* <DEDUP_REMOVED lines=9> */
.L_x_146:
        /* <DEDUP_REMOVED lines=9> */
.L_x_148:
        /* <DEDUP_REMOVED lines=9> */
.L_x_150:
        /* <DEDUP_REMOVED lines=9> */
.L_x_152:
[----:B------:R-:W-:-:S04]  /*2a70*/  UIADD3 UR6, UPT, UPT, UR6, 0x1, URZ ;  /* 0x0000000106067890 */ /* 0x000fc8000fffe0ff */
[----:B------:R-:W-:-:S04]  /*2a80*/  UISETP.NE.AND UP0, UPT, UR6, 0xd, UPT ;  /* 0x0000000d0600788c */ /* 0x000fc8000bf05270 */
[----:B------:R-:W-:Y:S02]  /*2a90*/  USEL UR5, URZ, 0x1, UP0 ;  /* 0x00000001ff057887 */ /* 0x000fe40008000000 */
[----:B------:R-:W-:-:S04]  /*2aa0*/  USEL UR6, UR6, URZ, UP0 ;  /* 0x000000ff06067287 */ /* 0x000fc80008000000 */
[----:B------:R-:W-:Y:S01]  /*2ab0*/  ULEA UR6, UR6, UR4, 0x3 ;  /* 0x0000000406067291 */ /* 0x000fe2000f8e18ff */
[----:B------:R-:W-:-:S04]  /*2ac0*/  LOP3.LUT R2, R2, UR5, RZ, 0x3c, !PT ;  /* 0x0000000502027c12 */ /* 0x000fc8000f8e3cff */
[----:B------:R-:W-:Y:S01]  /*2ad0*/  SHF.L.U32 R2, R2, 0x1f, RZ ;  /* 0x0000001f02027819 */ /* 0x000fe200000006ff */
[----:B-1--4-:R-:W-:-:S07]  /*2ae0*/  IMAD.U32 R0, RZ, RZ, UR6 ;  /* 0x00000006ff007e24 */ /* 0x012fce000f8e00ff */
.L_x_49:
[----:B-1----:R1:W2:Y:S02]  /*2af0*/  SYNCS.PHASECHK.TRANS64.TRYWAIT P0, [R0+URZ], R2 ;  /* 0x00000002000075a7 */ /* 0x0022a400080011ff */
[----:B--2---:R-:W-:Y:S05]  /*2b00*/  @!P0 NANOSLEEP.SYNCS 0x989680 ;  /* 0x009896800000895d */ /* 0x004fea0003900000 */
[----:B------:R-:W2:Y:S02]  /*2b10*/  @!P0 SYNCS.PHASECHK.TRANS64 P0, [R0+URZ], R2 ;  /* 0x00000002000085a7 */ /* 0x000ea400080010ff */
[----:B--2---:R-:W-:Y:S05]  /*2b20*/  @P0 EXIT ;  /* 0x000000000000094d */ /* 0x004fea0003800000 */
[----:B------:R-:W-:Y:S05]  /*2b30*/  BRA `(.L_x_49) ;  /* 0xfffffffc00ec7947 */ /* 0x000fea000383ffff */
.L_x_18:
[----:B------:R-:W-:-:S04]  /*2b40*/  UISETP.NE.AND UP1, UPT, UR37, URZ, UPT ;  /* 0x000000ff2500728c */ /* 0x000fc8000bf25270 */
[----:B------:R-:W-:-:S09]  /*2b50*/  UISETP.NE.OR UP1, UPT, UR8, 0x1, UP1 ;  /* 0x000000010800788c */ /* 0x000fd20008f25670 */
[----:B------:R-:W-:Y:S05]  /*2b60*/  BRA.U UP1, `(.L_x_50) ;  /* 0x0000000501487547 */ /* 0x000fea000b800000 */
[----:B------:R-:W-:Y:S01]  /*2b70*/  ISETP.NE.AND P2, PT, R2, RZ, PT ;  /* 0x000000ff0200720c */ /* 0x000fe20003f45270 */
[----:B------:R-:W-:Y:S01]  /*2b80*/  IMAD.MOV.U32 R12, RZ, RZ, 0x1 ;  /* 0x00000001ff0c7424 */ /* 0x000fe200078e00ff */
[----:B------:R-:W-:Y:S02]  /*2b90*/  CS2R R10, SRZ ;  /* 0x00000000000a7805 */ /* 0x000fe4000001ff00 */
[----:B------:R-:W-:Y:S01]  /*2ba0*/  CS2R R8, SRZ ;  /* 0x0000000000087805 */ /* 0x000fe2000001ff00 */
[----:B------:R-:W-:Y:S01]  /*2bb0*/  UMOV UR4, 0x400 ;  /* 0x0000040000047882 */ /* 0x000fe20000000000 */
[----:B------:R-:W-:Y:S01]  /*2bc0*/  UMOV UR6, URZ ;  /* 0x000000ff00067c82 */ /* 0x000fe20008000000 */
[----:B------:R-:W-:-:S12]  /*2bd0*/  ULEA UR37, UR37, UR4, 0x18 ;  /* 0x0000000425257291 */ /* 0x000fd8000f8ec0ff */
.L_x_54:
[----:B------:R-:W-:Y:S02]  /*2be0*/  LEA R0, R8, UR37, 0x3 ;  /* 0x0000002508007c11 */ /* 0x000fe4000f8e18ff */
[----:B------:R-:W-:-:S03]  /*2bf0*/  SHF.L.U32 R4, R9, 0x1f, RZ ;  /* 0x0000001f09047819 */ /* 0x000fc600000006ff */
[----:B------:R-:W-:Y:S01]  /*2c00*/  VIADD R5, R0, 0x180 ;  /* 0x0000018000057836 */ /* 0x000fe20000000000 */
[----:B------:R-:W1:Y:S02]  /*2c10*/  SYNCS.PHASECHK.TRANS64.TRYWAIT P0, [R0+URZ+0x170], R4 ;  /* 0x00017004000075a7 */ /* 0x000e6400080011ff */
[----:B-1----:R-:W-:Y:S05]  /*2c20*/  @!P0 BRA `(.L_x_51) ;  /* 0x0000004c005c8947 */ /* 0x002fea0003800000 */
.L_x_153:
[----:B------:R-:W-:Y:S01]  /*2c30*/  ULEA UR5, UR6, UR37, 0x3 ;  /* 0x0000002506057291 */ /* 0x000fe2000f8e18ff */
[----:B-1----:R-:W-:Y:S01]  /*2c40*/  PRMT R0, RZ, 0x654, R5 ;  /* 0x00000654ff007816 */ /* 0x002fe20000000005 */
[----:B------:R-:W-:Y:S01]  /*2c50*/  @!P2 IMAD.MOV.U32 R4, RZ, RZ, 0x10 ;  /* 0x00000010ff04a424 */ /* 0x000fe200078e00ff */
[----:B------:R-:W-:Y:S01]  /*2c60*/  SHF.L.U32 R5, R12, 0x1f, RZ ;  /* 0x0000001f0c057819 */ /* 0x000fe200000006ff */
[----:B------:R-:W-:Y:S01]  /*2c70*/  UIADD3 UR4, UPT, UPT, UR5, 0x110, URZ ;  /* 0x0000011005047890 */ /* 0x000fe2000fffe0ff */
[----:B------:R1:W-:Y:S05]  /*2c80*/  SYNCS.ARRIVE.TRANS64.RED.A1T0 RZ, [R0+URZ], RZ ;  /* 0x000000ff00ff79a7 */ /* 0x0003ea00081004ff */
[----:B------:R-:W-:Y:S01]  /*2c90*/  IMAD.U32 R6, RZ, RZ, UR4 ;  /* 0x00000004ff067e24 */ /* 0x000fe2000f8e00ff */
[----:B------:R-:W2:Y:S04]  /*2ca0*/  SYNCS.PHASECHK.TRANS64.TRYWAIT P0, [UR5+0x120], R5 ;  /* 0x00012005ff0075a7 */ /* 0x000ea80008001105 */
[----:B------:R-:W-:Y:S01]  /*2cb0*/  PRMT R6, R2, 0x654, R6 ;  /* 0x0000065402067816 */ /* 0x000fe20000000006 */
[----:B-12---:R-:W-:Y:S06]  /*2cc0*/  @!P0 BRA `(.L_x_52) ;  /* 0x0000004c00488947 */ /* 0x006fec0003800000 */
.L_x_155:
[----:B------:R-:W-:Y:S01]  /*2cd0*/  ULEA UR4, UR6, UR37, 0x4 ;  /* 0x0000002506047291 */ /* 0x000fe2000f8e20ff */
[----:B------:R-:W-:Y:S01]  /*2ce0*/  SEL R3, R6, R3, !P2 ;  /* 0x0000000306037207 */ /* 0x000fe20005000000 */
[----:B------:R-:W-:Y:S01]  /*2cf0*/  UIADD3 UR5, UPT, UPT, UR5, 0x110, URZ ;  /* 0x0000011005057890 */ /* 0x000fe2000fffe0ff */
[----:B-1----:R-:W-:Y:S01]  /*2d00*/  LEA R0, R11, UR37, 0x3 ;  /* 0x000000250b007c11 */ /* 0x002fe2000f8e18ff */
[----:B------:R-:W-:Y:S01]  /*2d10*/  UIADD3 UR4, UPT, UPT, UR4, 0x1a0, URZ ;  /* 0x000001a004047890 */ /* 0x000fe2000fffe0ff */
[----:B------:R1:W-:Y:S01]  /*2d20*/  @!P2 SYNCS.ARRIVE.TRANS64.RED RZ, [R3+URZ], R4 ;  /* 0x0000000403ffa9a7 */ /* 0x0003e200080004ff */
[----:B------:R-:W-:Y:S01]  /*2d30*/  UIADD3 UR6, UPT, UPT, UR6, 0x1, URZ ;  /* 0x0000000106067890 */ /* 0x000fe2000fffe0ff */
[----:B------:R-:W-:-:S03]  /*2d40*/  VIADD R8, R8, 0x1 ;  /* 0x0000000108087836 */ /* 0x000fc60000000000 */
[----:B------:R-:W-:Y:S02]  /*2d50*/  UISETP.NE.AND UP0, UPT, UR6, 0x2, UPT ;  /* 0x000000020600788c */ /* 0x000fe4000bf05270 */
[----:B------:R-:W-:Y:S01]  /*2d60*/  ISETP.NE.AND P0, PT, R8, 0x2, PT ;  /* 0x000000020800780c */ /* 0x000fe20003f05270 */
[----:B------:R-:W-:Y:S06]  /*2d70*/  UGETNEXTWORKID.BROADCAST [UR4], [UR5] ;  /* 0x00000000040073ca */ /* 0x000fec0008000100 */
[----:B------:R-:W-:Y:S02]  /*2d80*/  USEL UR4, URZ, 0x1, UP0 ;  /* 0x00000001ff047887 */ /* 0x000fe40008000000 */
[----:B------:R-:W-:-:S04]  /*2d90*/  USEL UR6, UR6, URZ, UP0 ;  /* 0x000000ff06067287 */ /* 0x000fc80008000000 */
[----:B------:R-:W-:Y:S02]  /*2da0*/  LOP3.LUT R12, R12, UR4, RZ, 0x3c, !PT ;  /* 0x000000040c0c7c12 */ /* 0x000fe4000f8e3cff */
[----:B-1----:R-:W-:-:S04]  /*2db0*/  SHF.L.U32 R4, R10, 0x1f, RZ ;  /* 0x0000001f0a047819 */ /* 0x002fc800000006ff */
[----:B------:R-:W1:Y:S02]  /*2dc0*/  SYNCS.PHASECHK.TRANS64.TRYWAIT P1, [R0+URZ+0x110], R4 ;  /* 0x00011004000075a7 */ /* 0x000e6400080211ff */
[----:B-1----:R-:W-:Y:S05]  /*2dd0*/  @!P1 BRA `(.L_x_53) ;  /* 0x0000004c001c9947 */ /* 0x002fea0003800000 */
.L_x_156:
[C---:B-1----:R-:W-:Y:S01]  /*2de0*/  LEA R4, R11.reuse, UR37, 0x4 ;  /* 0x000000250b047c11 */ /* 0x042fe2000f8e20ff */
[----:B------:R-:W-:Y:S01]  /*2df0*/  VIADD R0, R0, 0x120 ;  /* 0x0000012000007836 */ /* 0x000fe20000000000 */
[----:B------:R-:W-:Y:S01]  /*2e00*/  SEL R8, R8, RZ, P0 ;  /* 0x000000ff08087207 */ /* 0x000fe20000000000 */
[----:B------:R-:W-:-:S03]  /*2e10*/  VIADD R11, R11, 0x1 ;  /* 0x000000010b0b7836 */ /* 0x000fc60000000000 */
[----:B------:R-:W1:Y:S01]  /*2e20*/  LDS.128 R4, [R4+0x1a0] ;  /* 0x0001a00004047984 */ /* 0x000e620000000c00 */
[----:B------:R-:W-:Y:S02]  /*2e30*/  PRMT R0, RZ, 0x654, R0 ;  /* 0x00000654ff007816 */ /* 0x000fe40000000000 */
[C---:B------:R-:W-:Y:S01]  /*2e40*/  ISETP.NE.AND P1, PT, R11.reuse, 0x2, PT ;  /* 0x000000020b00780c */ /* 0x040fe20003f25270 */
[----:B------:R-:W-:Y:S01]  /*2e50*/  @!PT LDS RZ, [RZ] ;  /* 0x00000000fffff984 */ /* 0x000fe20000000800 */
[----:B------:R-:W-:Y:S01]  /*2e60*/  @!PT LDS RZ, [RZ] ;  /* 0x00000000fffff984 */ /* 0x000fe20000000800 */
[----:B------:R-:W-:Y:S01]  /*2e70*/  @!PT LDS RZ, [RZ] ;  /* 0x00000000fffff984 */ /* 0x000fe20000000800 */
[----:B------:R-:W-:Y:S01]  /*2e80*/  @!PT LDS RZ, [RZ] ;  /* 0x00000000fffff984 */ /* 0x000fe20000000800 */
[----:B------:R2:W-:Y:S06]  /*2e90*/  MEMBAR.ALL.CTA ;  /* 0x0000000000007992 */ /* 0x0005ec0000008000 */
[----:B--2---:R-:W2:Y:S01]  /*2ea0*/  FENCE.VIEW.ASYNC.S ;  /* 0x00000000000073c6 */ /* 0x004ea20000000000 */
[----:B------:R-:W-:Y:S01]  /*2eb0*/  SEL R11, R11, RZ, P1 ;  /* 0x000000ff0b0b7207 */ /* 0x000fe20000800000 */
[----:B--2---:R2:W-:Y:S01]  /*2ec0*/  SYNCS.ARRIVE.TRANS64.RED.A1T0 RZ, [R0+URZ], RZ ;  /* 0x000000ff00ff79a7 */ /* 0x0045e200081004ff */
[----:B-1----:R-:W-:-:S02]  /*2ed0*/  LOP3.LUT P3, RZ, R6, 0x1, RZ, 0xc0, !PT ;  /* 0x0000000106ff7812 */ /* 0x002fc4000786c0ff */
[----:B------:R-:W-:-:S04]  /*2ee0*/  SEL R4, RZ, 0x1, P1 ;  /* 0x00000001ff047807 */ /* 0x000fc80000800000 */
[----:B------:R-:W-:Y:S02]  /*2ef0*/  LOP3.LUT R10, R10, R4, RZ, 0x3c, !PT ;  /* 0x000000040a0a7212 */ /* 0x000fe400078e3cff */
[----:B--2---:R-:W-:-:S04]  /*2f00*/  SEL R0, RZ, 0x1, P0 ;  /* 0x00000001ff007807 */ /* 0x004fc80000000000 */
[----:B------:R-:W-:Y:S01]  /*2f10*/  LOP3.LUT R9, R9, R0, RZ, 0x3c, !PT ;  /* 0x0000000009097212 */ /* 0x000fe200078e3cff */
[----:B------:R-:W-:Y:S06]  /*2f20*/  @P3 BRA `(.L_x_54) ;  /* 0xfffffffc002c3947 */ /* 0x000fec000383ffff */
[----:B------:R-:W-:Y:S01]  /*2f30*/  ULEA UR5, UR6, UR37, 0x3 ;  /* 0x0000002506057291 */ /* 0x000fe2000f8e18ff */
[----:B------:R-:W-:-:S08]  /*2f40*/  SHF.L.U32 R2, R12, 0x1f, RZ ;  /* 0x0000001f0c027819 */ /* 0x000fd000000006ff */
[----:B------:R-:W1:Y:S02]  /*2f50*/  SYNCS.PHASECHK.TRANS64 P0, [UR5+0x120], R2 ;  /* 0x00012002ff0075a7 */ /* 0x000e640008001005 */
[----:B-1----:R-:W-:Y:S05]  /*2f60*/  @P0 BRA `(.L_x_55) ;  /* 0x0000000000080947 */ /* 0x002fea0003800000 */
[----:B------:R-:W1:Y:S02]  /*2f70*/  SYNCS.PHASECHK.TRANS64.TRYWAIT P0, [UR5+0x120], R2 ;  /* 0x00012002ff0075a7 */ /* 0x000e640008001105 */
[----:B-1----:R-:W-:Y:S05]  /*2f80*/  @!P0 BRA `(.L_x_56) ;  /* 0x0000004800c48947 */ /* 0x002fea0003800000 */
.L_x_55:
[----:B------:R-:W-:-:S04]  /*2f90*/  UIADD3 UR4, UPT, UPT, UR6, 0x1, URZ ;  /* 0x0000000106047890 */ /* 0x000fc8000fffe0ff */
[----:B------:R-:W-:-:S04]  /*2fa0*/  UISETP.NE.AND UP0, UPT, UR4, 0x2, UPT ;  /* 0x000000020400788c */ /* 0x000fc8000bf05270 */
[----:B------:R-:W-:Y:S02]  /*2fb0*/  USEL UR7, URZ, 0x1, UP0 ;  /* 0x00000001ff077887 */ /* 0x000fe40008000000 */
[----:B------:R-:W-:-:S04]  /*2fc0*/  USEL UR4, UR4, URZ, UP0 ;  /* 0x000000ff04047287 */ /* 0x000fc80008000000 */
[----:B------:R-:W-:Y:S01]  /*2fd0*/  ULEA UR4, UR4, UR37, 0x3 ;  /* 0x0000002504047291 */ /* 0x000fe2000f8e18ff */
[----:B-1----:R-:W-:-:S04]  /*2fe0*/  LOP3.LUT R2, R12, UR7, RZ, 0x3c, !PT ;  /* 0x000000070c027c12 */ /* 0x002fc8000f8e3cff */
[----:B------:R-:W-:-:S04]  /*2ff0*/  SHF.L.U32 R0, R2, 0x1f, RZ ;  /* 0x0000001f02007819 */ /* 0x000fc800000006ff */
[----:B------:R-:W1:Y:S02]  /*3000*/  SYNCS.PHASECHK.TRANS64 P0, [UR4+0x120], R0 ;  /* 0x00012000ff0075a7 */ /* 0x000e640008001004 */
[----:B-1----:R-:W-:Y:S05]  /*3010*/  @P0 EXIT ;  /* 0x000000000000094d */ /* 0x002fea0003800000 */
[----:B------:R-:W-:Y:S02]  /*3020*/  SHF.L.U32 R2, R2, 0x1f, RZ ;  /* 0x0000001f02027819 */ /* 0x000fe400000006ff */
[----:B------:R-:W-:-:S07]  /*3030*/  MOV R0, UR4 ;  /* 0x0000000400007c02 */ /* 0x000fce0008000f00 */
.L_x_57:
[----:B-1----:R1:W2:Y:S02]  /*3040*/  SYNCS.PHASECHK.TRANS64.TRYWAIT P0, [R0+URZ+0x120], R2 ;  /* 0x00012002000075a7 */ /* 0x0022a400080011ff */
[----:B--2---:R-:W-:Y:S05]  /*3050*/  @!P0 NANOSLEEP.SYNCS 0x989680 ;  /* 0x009896800000895d */ /* 0x004fea0003900000 */
[----:B------:R-:W2:Y:S02]  /*3060*/  @!P0 SYNCS.PHASECHK.TRANS64 P0, [R0+URZ+0x120], R2 ;  /* 0x00012002000085a7 */ /* 0x000ea400080010ff */
[----:B--2---:R-:W-:Y:S05]  /*3070*/  @P0 EXIT ;  /* 0x000000000000094d */ /* 0x004fea0003800000 */
[----:B------:R-:W-:Y:S05]  /*3080*/  BRA `(.L_x_57) ;  /* 0xfffffffc00ec7947 */ /* 0x000fea000383ffff */
.L_x_50:
[----:B------:R-:W-:-:S09]  /*3090*/  UISETP.NE.AND UP1, UPT, UR8, URZ, UPT ;  /* 0x000000ff0800728c */ /* 0x000fd2000bf25270 */
[----:B------:R-:W-:Y:S05]  /*30a0*/  BRA.U UP1, `(.L_x_58) ;  /* 0x0000000d01cc7547 */ /* 0x000fea000b800000 */
[----:B------:R-:W-:Y:S01]  /*30b0*/  UMOV UR4, 0x40 ;  /* 0x0000004000047882 */ /* 0x000fe20000000000 */
[----:B------:R-:W-:Y:S01]  /*30c0*/  NOP ;  /* 0x0000000000007918 */ /* 0x000fe20000000000 */
[----:B------:R-:W-:Y:S01]  /*30d0*/  ULEA UR4, UR37, UR4, 0x18 ;  /* 0x0000000425047291 */ /* 0x000fe2000f8ec0ff */
[----:B------:R-:W-:Y:S02]  /*30e0*/  UMOV UR5, 0x400 ;  /* 0x0000040000057882 */ /* 0x000fe40000000000 */
[----:B------:R-:W-:-:S06]  /*30f0*/  ULEA UR37, UR37, UR5, 0x18 ;  /* 0x0000000525257291 */ /* 0x000fcc000f8ec0ff */
[----:B------:R-:W1:Y:S02]  /*3100*/  LDS.U8 R0, [UR4+0x1c] ;  /* 0x00001c04ff007984 */ /* 0x000e640008000000 */
[----:B-1----:R-:W-:-:S13]  /*3110*/  ISETP.NE.AND P0, PT, R0, RZ, PT ;  /* 0x000000ff0000720c */ /* 0x002fda0003f05270 */
[----:B------:R-:W-:Y:S05]  /*3120*/  @P0 BRA `(.L_x_59) ;  /* 0x0000000000580947 */ /* 0x000fea0003800000 */
[----:B------:R-:W-:-:S13]  /*3130*/  ELECT P0, URZ, PT ;  /* 0x0000000000ff782f */ /* 0x000fda0003800000 */
[----:B------:R-:W-:Y:S05]  /*3140*/  @!P0 BRA `(.L_x_60) ;  /* 0x0000000000608947 */ /* 0x000fea0003800000 */
[----:B------:R-:W-:Y:S01]  /*3150*/  UMOV UR5, 0x10 ;  /* 0x0000001000057882 */ /* 0x000fe20000000000 */
[----:B------:R-:W-:Y:S01]  /*3160*/  HFMA2 R0, -RZ, RZ, 0, 5.9604644775390625e-08 ;  /* 0x00000001ff007431 */ /* 0x000fe200000001ff */
[----:B------:R-:W-:-:S03]  /*3170*/  MOV R2, 0xffff ;  /* 0x0000ffff00027802 */ /* 0x000fc60000000f00 */
[----:B------:R-:W-:Y:S04]  /*3180*/  DEPBAR.LE SB1, 0x36 ;  /* 0x00009d800000791a */ /* 0x000fe80000000000 */
[----:B------:R-:W1:Y:S02]  /*3190*/  UTCATOMSWS.FIND_AND_SET.ALIGN UP0, UR5, UR5 ;  /* 0x00000005000575e3 */ /* 0x000e640008000800 */
[----:B-1----:R-:W-:Y:S01]  /*31a0*/  MOV R3, UR5 ;  /* 0x0000000500037c02 */ /* 0x002fe20008000f00 */
[----:B------:R-:W-:Y:S06]  /*31b0*/  BRA.U UP0, `(.L_x_61) ;  /* 0x0000000100187547 */ /* 0x000fec000b800000 */
.L_x_62:
[----:B------:R-:W-:Y:S05]  /*31c0*/  NANOSLEEP 0x64 ;  /* 0x000000640000795d */ /* 0x000fea0003800000 */
[----:B------:R-:W-:-:S05]  /*31d0*/  UMOV UR5, 0x10 ;  /* 0x0000001000057882 */ /* 0x000fca0000000000 */
[----:B------:R-:W-:Y:S04]  /*31e0*/  DEPBAR.LE SB1, 0x36 ;  /* 0x00009d800000791a */ /* 0x000fe80000000000 */
[----:B------:R-:W1:Y:S02]  /*31f0*/  UTCATOMSWS.FIND_AND_SET.ALIGN UP0, UR5, UR5 ;  /* 0x00000005000575e3 */ /* 0x000e640008000800 */
[----:B-1----:R-:W-:Y:S01]  /*3200*/  MOV R3, UR5 ;  /* 0x0000000500037c02 */ /* 0x002fe20008000f00 */
[----:B------:R-:W-:Y:S05]  /*3210*/  BRA.U !UP0, `(.L_x_62) ;  /* 0xfffffffd08e87547 */ /* 0x000fea000b83ffff */
.L_x_61:
[-C--:B------:R-:W-:Y:S02]  /*3220*/  SHF.L.U32 R2, R2, R3.reuse, RZ ;  /* 0x0000000302027219 */ /* 0x080fe400000006ff */
[----:B------:R-:W-:Y:S01]  /*3230*/  SHF.L.U32 R0, R0, R3, RZ ;  /* 0x0000000300007219 */ /* 0x000fe200000006ff */
[----:B------:R-:W-:Y:S02]  /*3240*/  IMAD.SHL.U32 R3, R3, 0x20, RZ ;  /* 0x0000002003037824 */ /* 0x000fe400078e00ff */
[----:B------:R1:W-:Y:S04]  /*3250*/  ATOMS.OR RZ, [UR4+0x14], R2 ;  /* 0x00001402ffff798c */ /* 0x0003e8000b000004 */
[----:B------:R1:W-:Y:S04]  /*3260*/  ATOMS.OR RZ, [UR4+0x18], R0 ;  /* 0x00001800ffff798c */ /* 0x0003e8000b000004 */
[----:B------:R1:W-:Y:S01]  /*3270*/  STS [UR37+0x1c0], R3 ;  /* 0x0001c003ff007988 */ /* 0x0003e20008000825 */
[----:B------:R-:W-:Y:S05]  /*3280*/  BRA `(.L_x_60) ;  /* 0x0000000000107947 */ /* 0x000fea0003800000 */
.L_x_59:
[----:B------:R-:W-:Y:S02]  /*3290*/  MOV R0, 0xffffffff ;  /* 0xffffffff00007802 */ /* 0x000fe40000000f00 */
[----:B------:R-:W-:-:S03]  /*32a0*/  MOV R2, 0x32d0 ;  /* 0x000032d000027802 */ /* 0x000fc60000000f00 */
[----:B------:R1:W-:Y:S04]  /*32b0*/  STS [UR37+0x1c0], R0 ;  /* 0x0001c000ff007988 */ /* 0x0003e80008000825 */
[----:B-1-3-5:R-:W-:Y:S05]  /*32c0*/  CALL.REL.NOINC `($__internal_1_$__cuda_sm10x_tcgen05_guardrail_trap_phase_invalid_during_alloc) ;  /* 0x0000004c00987944 */ /* 0x02afea0003c00000 */
.L_x_60:
[----:B------:R-:W-:Y:S05]  /*32d0*/  WARPSYNC.ALL ;  /* 0x0000000000007948 */ /* 0x000fea0003800000 */
[----:B------:R-:W2:Y:S01]  /*32e0*/  S2UR UR5, SR_CgaCtaId ;  /* 0x00000000000579c3 */ /* 0x000ea20000008800 */
[----:B------:R-:W-:Y:S01]  /*32f0*/  UMOV UR4, 0x400 ;  /* 0x0000040000047882 */ /* 0x000fe20000000000 */
[----:B------:R-:W-:-:S06]  /*3300*/  NOP ;  /* 0x0000000000007918 */ /* 0x000fcc0000000000 */
[----:B------:R-:W-:Y:S06]  /*3310*/  BAR.ARV 0x6, 0xa0 ;  /* 0x0182800000007b1d */ /* 0x000fec0000002000 */
[----:B------:R-:W4:Y:S01]  /*3320*/  LDCU UR7, c[0x0][0x38c] ;  /* 0x00007180ff0777ac */ /* 0x000f220008000800 */
[----:B------:R-:W-:Y:S01]  /*3330*/  IMAD.MOV.U32 R11, RZ, RZ, 0x1 ;  /* 0x00000001ff0b7424 */ /* 0x000fe200078e00ff */
[----:B------:R-:W-:Y:S01]  /*3340*/  CS2R R8, SRZ ;  /* 0x0000000000087805 */ /* 0x000fe2000001ff00 */
[----:B------:R-:W-:Y:S01]  /*3350*/  IMAD.MOV.U32 R10, RZ, RZ, RZ ;  /* 0x000000ffff0a7224 */ /* 0x000fe200078e00ff */
[----:B------:R-:W3:Y:S01]  /*3360*/  LDCU UR6, c[0x0][0x38c] ;  /* 0x00007180ff0677ac */ /* 0x000ee20008000800 */
[----:B------:R-:W-:Y:S01]  /*3370*/  UMOV UR15, URZ ;  /* 0x000000ff000f7c82 */ /* 0x000fe20008000000 */
[----:B------:R-:W-:Y:S01]  /*3380*/  UMOV UR14, URZ ;  /* 0x000000ff000e7c82 */ /* 0x000fe20008000000 */
[----:B--2---:R-:W-:Y:S01]  /*3390*/  ULEA UR5, UR5, UR4, 0x18 ;  /* 0x0000000405057291 */ /* 0x004fe2000f8ec0ff */
[----:B------:R-:W-:Y:S01]  /*33a0*/  UMOV UR24, 0x0 ;  /* 0x0000000000187882 */ /* 0x000fe20000000000 */
[----:B------:R-:W-:-:S02]  /*33b0*/  UMOV UR25, 0x4100490 ;  /* 0x0410049000197882 */ /* 0x000fc40000000000 */
[----:B------:R-:W-:Y:S02]  /*33c0*/  UIADD3 UR10, UPT, UPT, UR5, 0x3400, URZ ;  /* 0x00003400050a7890 */ /* 0x000fe4000fffe0ff */
[----:B------:R-:W-:Y:S02]  /*33d0*/  UIADD3 UR11, UPT, UPT, UR5, 0x1d400, URZ ;  /* 0x0001d400050b7890 */ /* 0x000fe4000fffe0ff */
[----:B----4-:R-:W-:Y:S01]  /*33e0*/  UIADD3 UR7, UPT, UPT, UR7, 0x3f, URZ ;  /* 0x0000003f07077890 */ /* 0x010fe2000fffe0ff */
[----:B-1----:R-:W1:Y:S01]  /*33f0*/  LDS R0, [UR5+0x1c0] ;  /* 0x0001c005ff007984 */ /* 0x002e620008000800 */
[----:B------:R-:W-:Y:S02]  /*3400*/  USHF.R.U32.HI UR10, URZ, 0x4, UR10 ;  /* 0x00000004ff0a7899 */ /* 0x000fe4000801160a */
[----:B------:R-:W-:Y:S02]  /*3410*/  USHF.R.S32.HI UR4, URZ, 0x1f, UR7 ;  /* 0x0000001fff047899 */ /* 0x000fe40008011407 */
[----:B------:R-:W-:-:S02]  /*3420*/  USHF.R.U32.HI UR11, URZ, 0x4, UR11 ;  /* 0x00000004ff0b7899 */ /* 0x000fc4000801160b */
[----:B------:R-:W-:Y:S02]  /*3430*/  ULEA.HI UR4, UR4, UR7, URZ, 0x6 ;  /* 0x0000000704047291 */ /* 0x000fe4000f8f30ff */
[----:B------:R-:W-:Y:S02]  /*3440*/  ULOP3.LUT UR10, UR10, 0x3fff, URZ, 0xc0, !UPT ;  /* 0x00003fff0a0a7892 */ /* 0x000fe4000f8ec0ff */
[----:B------:R-:W-:Y:S02]  /*3450*/  USHF.R.S32.HI UR4, URZ, 0x6, UR4 ;  /* 0x00000006ff047899 */ /* 0x000fe40008011404 */
[----:B------:R-:W-:Y:S02]  /*3460*/  ULOP3.LUT UR11, UR11, 0x3fff, URZ, 0xc0, !UPT ;  /* 0x00003fff0b0b7892 */ /* 0x000fe4000f8ec0ff */
[----:B------:R-:W-:Y:S01]  /*3470*/  UISETP.LT.AND UP0, UPT, UR4, 0x1, UPT ;  /* 0x000000010400788c */ /* 0x000fe2000bf01270 */
[----:B------:R-:W-:Y:S01]  /*3480*/  UMOV UR22, 0x0 ;  /* 0x0000000000167882 */ /* 0x000fe20000000000 */
[----:B------:R-:W-:-:S02]  /*3490*/  UMOV UR23, 0x4100490 ;  /* 0x0410049000177882 */ /* 0x000fc40000000000 */
[----:B------:R-:W-:Y:S02]  /*34a0*/  USEL UR9, UR4, 0x1, !UP0 ;  /* 0x0000000104097887 */ /* 0x000fe4000c000000 */
[----:B------:R-:W-:Y:S02]  /*34b0*/  ULOP3.LUT UR10, UR10, 0x10000, URZ, 0xfc, !UPT ;  /* 0x000100000a0a7892 */ /* 0x000fe4000f8efcff */
[----:B------:R-:W-:Y:S02]  /*34c0*/  ULOP3.LUT UR11, UR11, 0x10000, URZ, 0xfc, !UPT ;  /* 0x000100000b0b7892 */ /* 0x000fe4000f8efcff */
[----:B------:R-:W-:Y:S02]  /*34d0*/  UIADD3 UR9, UPT, UPT, -UR9, URZ, URZ ;  /* 0x000000ff09097290 */ /* 0x000fe4000fffe1ff */
[----:B---3--:R-:W-:Y:S01]  /*34e0*/  UISETP.GE.AND UP3, UPT, UR6, 0x1, UPT ;  /* 0x000000010600788c */ /* 0x008fe2000bf66270 */
[----:B------:R-:W-:Y:S01]  /*34f0*/  UMOV UR20, 0x0 ;  /* 0x0000000000147882 */ /* 0x000fe20000000000 */
[----:B------:R-:W-:Y:S01]  /*3500*/  UMOV UR21, 0x4100490 ;  /* 0x0410049000157882 */ /* 0x000fe20000000000 */
[----:B------:R-:W-:Y:S01]  /*3510*/  UMOV UR18, 0x0 ;  /* 0x0000000000127882 */ /* 0x000fe20000000000 */
[----:B------:R-:W-:Y:S01]  /*3520*/  UMOV UR19, 0x4100490 ;  /* 0x0410049000137882 */ /* 0x000fe20000000000 */
[----:B-1----:R-:W-:-:S15]  /*3530*/  R2UR UR16, R0 ;  /* 0x00000000001072ca */ /* 0x002fde00000e0000 */
.L_x_69:
[----:B------:R-:W-:Y:S02]  /*3540*/  LEA R0, R10, UR5, 0x3 ;  /* 0x000000050a007c11 */ /* 0x000fe4000f8e18ff */
[----:B------:R-:W-:Y:S02]  /*3550*/  SHF.L.U32 R2, R9, 0x1f, RZ ;  /* 0x0000001f09027819 */ /* 0x000fe400000006ff */
[----:B------:R-:W-:Y:S01]  /*3560*/  PLOP3.LUT P0, PT, PT, PT, UP3, 0x80, 0x8 ;  /* 0x000000000008781c */ /* 0x000fe20003f0f038 */
[----:B------:R-:W-:Y:S01]  /*3570*/  VIADD R3, R0, 0x120 ;  /* 0x0000012000037836 */ /* 0x000fe20000000000 */
[----:B-1----:R-:W1:Y:S02]  /*3580*/  SYNCS.PHASECHK.TRANS64.TRYWAIT P1, [R0+URZ+0x110], R2 ;  /* 0x00011002000075a7 */ /* 0x002e6400080211ff */
[----:B-1-3--:R-:W-:Y:S09]  /*3590*/  @!P1 BRA `(.L_x_63) ;  /* 0x0000004400589947 */ /* 0x00aff20003800000 */
.L_x_158:
[----:B------:R-:W-:Y:S01]  /*35a0*/  LEA R4, R10, UR5, 0x4 ;  /* 0x000000050a047c11 */ /* 0x000fe2000f8e20ff */
[----:B------:R-:W-:Y:S01]  /*35b0*/  @UP3 ULEA UR6, UR14, UR5, 0x3 ;  /* 0x000000050e063291 */ /* 0x000fe2000f8e18ff */
[----:B------:R-:W-:Y:S01]  /*35c0*/  PLOP3.LUT P2, PT, PT, PT, PT, 0x80, 0x8 ;  /* 0x000000000008781c */ /* 0x000fe20003f4f070 */
[----:B------:R-:W-:Y:S01]  /*35d0*/  ULEA UR7, UR15, UR5, 0x3 ;  /* 0x000000050f077291 */ /* 0x000fe2000f8e18ff */
[----:B------:R-:W-:Y:S02]  /*35e0*/  PRMT R3, RZ, 0x654, R3 ;  /* 0x00000654ff037816 */ /* 0x000fe40000000003 */
[----:B------:R-:W2:Y:S01]  /*35f0*/  LDS.128 R4, [R4+0x1a0] ;  /* 0x0001a00004047984 */ /* 0x000ea20000000c00 */
[----:B-1----:R-:W-:Y:S02]  /*3600*/  @P0 SHF.L.U32 R2, R8, 0x1f, RZ ;  /* 0x0000001f08020819 */ /* 0x002fe400000006ff */
[----:B------:R-:W-:Y:S01]  /*3610*/  SHF.L.U32 R0, R11, 0x1f, RZ ;  /* 0x0000001f0b007819 */ /* 0x000fe200000006ff */
[----:B------:R-:W-:Y:S01]  /*3620*/  @!PT LDS RZ, [RZ] ;  /* 0x00000000fffff984 */ /* 0x000fe20000000800 */
[----:B------:R-:W-:Y:S01]  /*3630*/  @!PT LDS RZ, [RZ] ;  /* 0x00000000fffff984 */ /* 0x000fe20000000800 */
[----:B------:R-:W-:Y:S01]  /*3640*/  @!PT LDS RZ, [RZ] ;  /* 0x00000000fffff984 */ /* 0x000fe20000000800 */
[----:B------:R-:W-:Y:S01]  /*3650*/  @!PT LDS RZ, [RZ] ;  /* 0x00000000fffff984 */ /* 0x000fe20000000800 */
[----:B------:R1:W-:Y:S06]  /*3660*/  MEMBAR.ALL.CTA ;  /* 0x0000000000007992 */ /* 0x0003ec0000008000 */
[----:B-1----:R-:W1:Y:S02]  /*3670*/  FENCE.VIEW.ASYNC.S ;  /* 0x00000000000073c6 */ /* 0x002e640000000000 */
[----:B-1----:R1:W-:Y:S01]  /*3680*/  SYNCS.ARRIVE.TRANS64.RED.A1T0 RZ, [R3+URZ], RZ ;  /* 0x000000ff03ff79a7 */ /* 0x0023e200081004ff */
[----:B------:R1:W3:Y:S01]  /*3690*/  @P0 SYNCS.PHASECHK.TRANS64.TRYWAIT P2, [UR6], R2 ;  /* 0x00000002ff0005a7 */ /* 0x0002e20008041106 */
[----:B------:R-:W-:Y:S01]  /*36a0*/  ULEA.HI UR6, UR15, UR15, URZ, 0x1 ;  /* 0x0000000f0f067291 */ /* 0x000fe2000f8f08ff */
[----:B--2---:R-:W-:-:S03]  /*36b0*/  LOP3.LUT P1, RZ, R6, 0x1, RZ, 0xc0, !PT ;  /* 0x0000000106ff7812 */ /* 0x004fc6000782c0ff */
[----:B------:R-:W-:Y:S02]  /*36c0*/  USHF.L.U32 UR8, UR6, 0x5, URZ ;  /* 0x0000000506087899 */ /* 0x000fe400080006ff */
[----:B------:R-:W-:Y:S02]  /*36d0*/  ULOP3.LUT UR6, UR6, 0xffe, URZ, 0xc0, !UPT ;  /* 0x00000ffe06067892 */ /* 0x000fe4000f8ec0ff */
[----:B------:R-:W-:Y:S02]  /*36e0*/  ULOP3.LUT UR8, UR8, 0xffffffc0, URZ, 0xc0, !UPT ;  /* 0xffffffc008087892 */ /* 0x000fe4000f8ec0ff */
[----:B------:R-:W-:Y:S02]  /*36f0*/  UIADD3 UR6, UPT, UPT, -UR6, UR15, URZ ;  /* 0x0000000f06067290 */ /* 0x000fe4000fffe1ff */
[----:B------:R-:W-:Y:S01]  /*3700*/  UIADD3 UR8, UPT, UPT, UR16, UR8, URZ ;  /* 0x0000000810087290 */ /* 0x000fe2000fffe0ff */
[----:B------:R-:W2:Y:S03]  /*3710*/  SYNCS.PHASECHK.TRANS64.TRYWAIT P0, [UR7+0x150], R0 ;  /* 0x00015000ff0075a7 */ /* 0x000ea60008001107 */
[----:B------:R-:W-:Y:S01]  /*3720*/  ULEA UR8, UR6, UR8, 0x14 ;  /* 0x0000000806087291 */ /* 0x000fe2000f8ea0ff */
[----:B-123--:R-:W-:Y:S11]  /*3730*/  @!P0 BRA `(.L_x_64) ;  /* 0x0000004400048947 */ /* 0x00eff60003800000 */
.L_x_160:
[----:B------:R-:W-:Y:S01]  /*3740*/  IADD3 R10, PT, PT, R10, 0x1, RZ ;  /* 0x000000010a0a7810 */ /* 0x000fe20007ffe0ff */
[----:B------:R-:W-:Y:S06]  /*3750*/  BRA.U !UP3, `(.L_x_65) ;  /* 0x000000010bc07547 */ /* 0x000fec000b800000 */
[----:B------:R-:W-:Y:S01]  /*3760*/  UPLOP3.LUT UP4, UPT, UPT, UPT, UPT, 0x40, 0x4 ;  /* 0x000000000004789c */ /* 0x000fe20003f8e870 */
[----:B------:R-:W-:Y:S01]  /*3770*/  UMOV UR13, UR9 ;  /* 0x00000009000d7c82 */ /* 0x000fe20008000000 */
[----:B------:R-:W-:Y:S01]  /*3780*/  UMOV UR12, UR4 ;  /* 0x00000004000c7c82 */ /* 0x000fe20008000000 */
[----:B------:R-:W-:-:S08]  /*3790*/  UMOV UR17, UR14 ;  /* 0x0000000e00117c82 */ /* 0x000fd00008000000 */
.L_x_68:
[----:B------:R-:W-:Y:S02]  /*37a0*/  UIADD3 UR13, UPT, UPT, UR13, 0x1, URZ ;  /* 0x000000010d0d7890 */ /* 0x000fe4000fffe0ff */
[----:B--2---:R-:W-:Y:S02]  /*37b0*/  ULEA UR6, UR17, UR5, 0x3 ;  /* 0x0000000511067291 */ /* 0x004fe4000f8e18ff */
[----:B------:R-:W-:Y:S01]  /*37c0*/  UISETP.NE.AND UP0, UPT, UR13, URZ, UPT ;  /* 0x000000ff0d00728c */ /* 0x000fe2000bf05270 */
[----:B---3--:R-:W-:Y:S10]  /*37d0*/  @P2 BRA `(.L_x_66) ;  /* 0x00000000000c2947 */ /* 0x008ff40003800000 */
[----:B-1----:R-:W-:Y:S04]  /*37e0*/  SHF.L.U32 R2, R8, 0x1f, RZ ;  /* 0x0000001f08027819 */ /* 0x002fe800000006ff */
[----:B------:R-:W1:Y:S02]  /*37f0*/  SYNCS.PHASECHK.TRANS64.TRYWAIT P0, [UR6], R2 ;  /* 0x00000002ff0075a7 */ /* 0x000e640008001106 */
[----:B-1----:R-:W-:Y:S05]  /*3800*/  @!P0 BRA `(.L_x_67) ;  /* 0x0000004000e88947 */ /* 0x002fea0003800000 */
.L_x_66:
[----:B------:R-:W-:Y:S01]  /*3810*/  UISETP.NE.AND UP1, UPT, UR12, 0x1, UPT ;  /* 0x000000010c00788c */ /* 0x000fe2000bf25270 */
[----:B------:R-:W-:Y:S01]  /*3820*/  PLOP3.LUT P2, PT, PT, PT, PT, 0x80, 0x8 ;  /* 0x000000000008781c */ /* 0x000fe20003f4f070 */
[----:B------:R-:W-:Y:S02]  /*3830*/  UIADD3 UR14, UPT, UPT, UR17, 0x1, URZ ;  /* 0x00000001110e7890 */ /* 0x000fe4000fffe0ff */
[----:B------:R-:W-:Y:S02]  /*3840*/  ULEA UR28, UR17, UR11, 0x9 ;  /* 0x0000000b111c7291 */ /* 0x000fe4000f8e48ff */
[----:B------:R-:W-:Y:S01]  /*3850*/  UISETP.NE.AND UP2, UPT, UR14, 0xd, UPT ;  /* 0x0000000d0e00788c */ /* 0x000fe2000bf45270 */
[----:B------:R-:W-:Y:S01]  /*3860*/  PLOP3.LUT P0, PT, PT, PT, UP1, 0x80, 0x8 ;  /* 0x000000000008781c */ /* 0x000fe20003f0f018 */
[----:B------:R-:W-:Y:S02]  /*3870*/  UIADD3 UR40, UPT, UPT, UR28, 0x2, URZ ;  /* 0x000000021c287890 */ /* 0x000fe4000fffe0ff */
[----:B------:R-:W-:Y:S02]  /*3880*/  USEL UR27, URZ, 0x1, UP2 ;  /* 0x00000001ff1b7887 */ /* 0x000fe40009000000 */
[----:B------:R-:W-:Y:S02]  /*3890*/  USEL UR14, UR14, URZ, UP2 ;  /* 0x000000ff0e0e7287 */ /* 0x000fe40009000000 */
[----:B------:R-:W-:Y:S02]  /*38a0*/  UIADD3 UR36, UPT, UPT, UR28, 0x4, URZ ;  /* 0x000000041c247890 */ /* 0x000fe4000fffe0ff */
[----:B------:R-:W-:Y:S01]  /*38b0*/  @UP1 ULEA UR26, UR14, UR5, 0x3 ;  /* 0x000000050e1a1291 */ /* 0x000fe2000f8e18ff */
[----:B------:R-:W-:Y:S01]  /*38c0*/  LOP3.LUT R8, R8, UR27, RZ, 0x3c, !PT ;  /* 0x0000001b08087c12 */ /* 0x000fe2000f8e3cff */
[----:B------:R-:W-:Y:S02]  /*38d0*/  UIADD3 UR32, UPT, UPT, UR28, 0x6, URZ ;  /* 0x000000061c207890 */ /* 0x000fe4000fffe0ff */
[----:B------:R-:W-:Y:S01]  /*38e0*/  UIADD3 UR6, UPT, UPT, UR6, 0x68, URZ ;  /* 0x0000006806067890 */ /* 0x000fe2000fffe0ff */
[----:B-1----:R-:W-:Y:S01]  /*38f0*/  @P0 SHF.L.U32 R0, R8, 0x1f, RZ ;  /* 0x0000001f08000819 */ /* 0x002fe200000006ff */
[----:B------:R-:W-:Y:S01]  /*3900*/  UIADD3 UR12, UPT, UPT, UR12, -0x1, URZ ;  /* 0xffffffff0c0c7890 */ /* 0x000fe2000fffe0ff */
[----:B------:R-:W-:Y:S02]  /*3910*/  UMOV UR29, 0x40004040 ;  /* 0x40004040001d7882 */ /* 0x000fe40000000000 */
[----:B------:R2:W3:Y:S01]  /*3920*/  @P0 SYNCS.PHASECHK.TRANS64.TRYWAIT P2, [UR26], R0 ;  /* 0x00000000ff0005a7 */ /* 0x0004e2000804111a */
[----:B------:R-:W-:Y:S01]  /*3930*/  ULEA UR26, UR17, UR10, 0x9 ;  /* 0x0000000a111a7291 */ /* 0x000fe2000f8e48ff */
[----:B------:R-:W-:Y:S01]  /*3940*/  UMOV UR27, 0x40004040 ;  /* 0x40004040001b7882 */ /* 0x000fe20000000000 */
[----:B------:R-:W-:Y:S02]  /*3950*/  UMOV UR41, 0x40004040 ;  /* 0x4000404000297882 */ /* 0x000fe40000000000 */
[----:B------:R-:W-:Y:S02]  /*3960*/  UIADD3 UR38, UPT, UPT, UR26, 0x2, URZ ;  /* 0x000000021a267890 */ /* 0x000fe4000fffe0ff */
[----:B------:R-:W-:Y:S02]  /*3970*/  UIADD3 UR34, UPT, UPT, UR26, 0x4, URZ ;  /* 0x000000041a227890 */ /* 0x000fe4000fffe0ff */
[----:B------:R-:W-:Y:S01]  /*3980*/  UIADD3 UR30, UPT, UPT, UR26, 0x6, URZ ;  /* 0x000000061a1e7890 */ /* 0x000fe2000fffe0ff */
[----:B------:R2:W-:Y:S01]  /*3990*/  UTCHMMA gdesc[UR26], gdesc[UR28], tmem[UR8], tmem[UR24], idesc[UR25], UP4 ;  /* 0x00ff181c1a0075ea */ /* 0x0005e2000a000008 */
[----:B------:R-:W-:Y:S01]  /*39a0*/  UPLOP3.LUT UP4, UPT, UPT, UPT, UPT, 0x80, 0x8 ;  /* 0x000000000008789c */ /* 0x000fe20003f8f070 */
[----:B------:R-:W-:Y:S01]  /*39b0*/  UMOV UR39, 0x40004040 ;  /* 0x4000404000277882 */ /* 0x000fe20000000000 */
[----:B------:R-:W-:Y:S01]  /*39c0*/  UMOV UR37, 0x40004040 ;  /* 0x4000404000257882 */ /* 0x000fe20000000000 */
[----:B------:R2:W-:Y:S01]  /*39d0*/  UTCHMMA gdesc[UR38], gdesc[UR40], tmem[UR8], tmem[UR22], idesc[UR23], UPT ;  /* 0x00ff1628260075ea */ /* 0x0005e2000b800008 */
[----:B------:R-:W-:Y:S01]  /*39e0*/  UMOV UR35, 0x40004040 ;  /* 0x4000404000237882 */ /* 0x000fe20000000000 */
[----:B------:R-:W-:Y:S01]  /*39f0*/  UMOV UR33, 0x40004040 ;  /* 0x4000404000217882 */ /* 0x000fe20000000000 */
[----:B------:R-:W-:Y:S01]  /*3a00*/  UMOV UR31, 0x40004040 ;  /* 0x40004040001f7882 */ /* 0x000fe20000000000 */
[----:B------:R2:W-:Y:S01]  /*3a10*/  UTCHMMA gdesc[UR34], gdesc[UR36], tmem[UR8], tmem[UR20], idesc[UR21], UPT ;  /* 0x00ff1424220075ea */ /* 0x0005e2000b800008 */
[----:B------:R2:W-:Y:S01]  /*3a20*/  UTCHMMA gdesc[UR30], gdesc[UR32], tmem[UR8], tmem[UR18], idesc[UR19], UPT ;  /* 0x00ff12201e0075ea */ /* 0x0005e2000b800008 */
[----:B------:R2:W-:Y:S01]  /*3a30*/  UTCBAR [UR6], URZ ;  /* 0x000000ff060073e9 */ /* 0x0005e200080000ff */
[----:B------:R-:W-:Y:S01]  /*3a40*/  UMOV UR17, UR14 ;  /* 0x0000000e00117c82 */ /* 0x000fe20008000000 */
[----:B------:R-:W-:Y:S05]  /*3a50*/  BRA.U UP0, `(.L_x_68) ;  /* 0xfffffffd00507547 */ /* 0x000fea000b83ffff */
.L_x_65:
[----:B------:R-:W-:Y:S01]  /*3a60*/  UIADD3 UR15, UPT, UPT, UR15, 0x1, URZ ;  /* 0x000000010f0f7890 */ /* 0x000fe2000fffe0ff */
[C---:B------:R-:W-:Y:S01]  /*3a70*/  ISETP.NE.AND P0, PT, R10.reuse, 0x2, PT ;  /* 0x000000020a00780c */ /* 0x040fe20003f05270 */
[----:B------:R-:W-:Y:S02]  /*3a80*/  UIADD3 UR7, UPT, UPT, UR7, 0x130, URZ ;  /* 0x0000013007077890 */ /* 0x000fe4000fffe0ff */
[----:B------:R-:W-:Y:S01]  /*3a90*/  UISETP.NE.AND UP0, UPT, UR15, 0x4, UPT ;  /* 0x000000040f00788c */ /* 0x000fe2000bf05270 */
[----:B-12---:R-:W-:Y:S02]  /*3aa0*/  SEL R0, RZ, 0x1, P0 ;  /* 0x00000001ff007807 */ /* 0x006fe40000000000 */
[----:B------:R-:W-:Y:S01]  /*3ab0*/  SEL R10, R10, RZ, P0 ;  /* 0x000000ff0a0a7207 */ /* 0x000fe20000000000 */
[----:B------:R-:W-:Y:S01]  /*3ac0*/  USEL UR6, URZ, 0x1, UP0 ;  /* 0x00000001ff067887 */ /* 0x000fe20008000000 */
[----:B------:R-:W-:Y:S01]  /*3ad0*/  LOP3.LUT R9, R9, R0, RZ, 0x3c, !PT ;  /* 0x0000000009097212 */ /* 0x000fe200078e3cff */
[----:B------:R-:W-:Y:S01]  /*3ae0*/  USEL UR15, UR15, URZ, UP0 ;  /* 0x000000ff0f0f7287 */ /* 0x000fe20008000000 */
[----:B------:R1:W-:Y:S03]  /*3af0*/  UTCBAR [UR7], URZ ;  /* 0x000000ff070073e9 */ /* 0x0003e600080000ff */
[----:B------:R-:W-:Y:S01]  /*3b00*/  LOP3.LUT R11, R11, UR6, RZ, 0x3c, !PT ;  /* 0x000000060b0b7c12 */ /* 0x000fe2000f8e3cff */
[----:B------:R-:W-:Y:S07]  /*3b10*/  @P1 BRA `(.L_x_69) ;  /* 0xfffffff800881947 */ /* 0x000fee000383ffff */
[----:B------:R-:W2:Y:S01]  /*3b20*/  S2UR UR4, SR_CgaCtaId ;  /* 0x00000000000479c3 */ /* 0x000ea20000008800 */
[----:B------:R-:W-:Y:S01]  /*3b30*/  ELECT P0, URZ, PT ;  /* 0x0000000000ff782f */ /* 0x000fe20003800000 */
[----:B------:R-:W-:Y:S01]  /*3b40*/  IMAD.MOV.U32 R0, RZ, RZ, 0x1 ;  /* 0x00000001ff007424 */ /* 0x000fe200078e00ff */
[----:B------:R-:W-:Y:S01]  /*3b50*/  UIADD3 UR5, UPT, UPT, UR5, 0x150, URZ ;  /* 0x0000015005057890 */ /* 0x000fe2000fffe0ff */
[----:B------:R-:W-:Y:S01]  /*3b60*/  SHF.L.U32 R2, R11, 0x1f, RZ ;  /* 0x0000001f0b027819 */ /* 0x000fe200000006ff */
[----:B------:R-:W-:-:S03]  /*3b70*/  UMOV UR6, 0x40 ;  /* 0x0000004000067882 */ /* 0x000fc60000000000 */
[----:B------:R-:W-:Y:S01]  /*3b80*/  UVIRTCOUNT.DEALLOC.SMPOOL 0x80 ;  /* 0x000000800000784c */ /* 0x000fe20000000000 */
[----:B--2---:R-:W-:Y:S02]  /*3b90*/  ULEA UR4, UR4, UR6, 0x18 ;  /* 0x0000000604047291 */ /* 0x004fe4000f8ec0ff */
[----:B------:R-:W-:-:S07]  /*3ba0*/  ULEA UR6, UR15, UR5, 0x3 ;  /* 0x000000050f067291 */ /* 0x000fce000f8e18ff */
[----:B------:R2:W-:Y:S02]  /*3bb0*/  @P0 STS.U8 [UR4+0x1c], R0 ;  /* 0x00001c00ff000988 */ /* 0x0005e40008000004 */
[----:B------:R-:W4:Y:S02]  /*3bc0*/  SYNCS.PHASECHK.TRANS64.TRYWAIT P0, [UR6], R2 ;  /* 0x00000002ff0075a7 */ /* 0x000f240008001106 */
[----:B--2-4-:R-:W-:Y:S05]  /*3bd0*/  @!P0 BRA `(.L_x_70) ;  /* 0x00000040000c8947 */ /* 0x014fea0003800000 */
.L_x_163:
[----:B-1----:R-:W-:-:S04]  /*3be0*/  UIADD3 UR7, UPT, UPT, UR15, 0x1, URZ ;  /* 0x000000010f077890 */ /* 0x002fc8000fffe0ff */
[----:B------:R-:W-:-:S04]  /*3bf0*/  UISETP.NE.AND UP0, UPT, UR7, 0x4, UPT ;  /* 0x000000040700788c */ /* 0x000fc8000bf05270 */
[----:B------:R-:W-:Y:S02]  /*3c00*/  USEL UR8, URZ, 0x1, UP0 ;  /* 0x00000001ff087887 */ /* 0x000fe40008000000 */
[----:B------:R-:W-:-:S04]  /*3c10*/  USEL UR7, UR7, URZ, UP0 ;  /* 0x000000ff07077287 */ /* 0x000fc80008000000 */
[----:B------:R-:W-:Y:S01]  /*3c20*/  ULEA UR6, UR7, UR5, 0x3 ;  /* 0x0000000507067291 */ /* 0x000fe2000f8e18ff */
[----:B--2---:R-:W-:-:S04]  /*3c30*/  LOP3.LUT R2, R11, UR8, RZ, 0x3c, !PT ;  /* 0x000000080b027c12 */ /* 0x004fc8000f8e3cff */
[----:B------:R-:W-:-:S04]  /*3c40*/  SHF.L.U32 R3, R2, 0x1f, RZ ;  /* 0x0000001f02037819 */ /* 0x000fc800000006ff */
[----:B------:R-:W1:Y:S02]  /*3c50*/  SYNCS.PHASECHK.TRANS64.TRYWAIT P0, [UR6], R3 ;  /* 0x00000003ff0075a7 */ /* 0x000e640008001106 */
[----:B-1----:R-:W-:Y:S05]  /*3c60*/  @!P0 BRA `(.L_x_71) ;  /* 0x0000004000008947 */ /* 0x002fea0003800000 */
.L_x_165:
        /* <DEDUP_REMOVED lines=9> */
.L_x_167:
[----:B------:R-:W-:-:S04]  /*3d00*/  UIADD3 UR7, UPT, UPT, UR7, 0x1, URZ ;  /* 0x0000000107077890 */ /* 0x000fc8000fffe0ff */
[----:B------:R-:W-:-:S04]  /*3d10*/  UISETP.NE.AND UP0, UPT, UR7, 0x4, UPT ;  /* 0x000000040700788c */ /* 0x000fc8000bf05270 */
[----:B------:R-:W-:Y:S02]  /*3d20*/  USEL UR6, URZ, 0x1, UP0 ;  /* 0x00000001ff067887 */ /* 0x000fe40008000000 */
[----:B------:R-:W-:-:S04]  /*3d30*/  USEL UR7, UR7, URZ, UP0 ;  /* 0x000000ff07077287 */ /* 0x000fc80008000000 */
[----:B------:R-:W-:Y:S01]  /*3d40*/  ULEA UR7, UR7, UR5, 0x3 ;  /* 0x0000000507077291 */ /* 0x000fe2000f8e18ff */
[----:B------:R-:W-:-:S04]  /*3d50*/  LOP3.LUT R2, R2, UR6, RZ, 0x3c, !PT ;  /* 0x0000000602027c12 */ /* 0x000fc8000f8e3cff */
[----:B------:R-:W-:-:S04]  /*3d60*/  SHF.L.U32 R2, R2, 0x1f, RZ ;  /* 0x0000001f02027819 */ /* 0x000fc800000006ff */
[----:B------:R-:W2:Y:S02]  /*3d70*/  SYNCS.PHASECHK.TRANS64.TRYWAIT P0, [UR7], R2 ;  /* 0x00000002ff0075a7 */ /* 0x000ea40008001107 */
[----:B--2---:R-:W-:Y:S05]  /*3d80*/  @!P0 BRA `(.L_x_73) ;  /* 0x0000003c00e88947 */ /* 0x004fea0003800000 */
.L_x_169:
[----:B------:R-:W-:Y:S01]  /*3d90*/  NOP ;  /* 0x0000000000007918 */ /* 0x000fe20000000000 */
[----:B-1----:R-:W1:Y:S01]  /*3da0*/  LDS R0, [UR4+0x14] ;  /* 0x00001404ff007984 */ /* 0x002e620008000800 */
[----:B------:R-:W-:Y:S01]  /*3db0*/  ULOP3.LUT UR6, UR16, 0xffff, URZ, 0xc0, !UPT ;  /* 0x0000ffff10067892 */ /* 0x000fe2000f8ec0ff */
[----:B------:R-:W-:Y:S01]  /*3dc0*/  UMOV UR8, 0xffff ;  /* 0x0000ffff00087882 */ /* 0x000fe20000000000 */
[----:B------:R-:W-:Y:S02]  /*3dd0*/  UMOV UR5, 0x1 ;  /* 0x0000000100057882 */ /* 0x000fe40000000000 */
[----:B------:R-:W-:-:S04]  /*3de0*/  USHF.R.U32.HI UR6, URZ, 0x5, UR6 ;  /* 0x00000005ff067899 */ /* 0x000fc80008011606 */
[----:B------:R-:W-:Y:S02]  /*3df0*/  USHF.L.U32 UR8, UR8, UR6, URZ ;  /* 0x0000000608087299 */ /* 0x000fe400080006ff */
[----:B------:R-:W-:-:S04]  /*3e00*/  USHF.L.U32 UR5, UR5, UR6, URZ ;  /* 0x0000000605057299 */ /* 0x000fc800080006ff */
[----:B-1----:R-:W-:-:S04]  /*3e10*/  LOP3.LUT R0, R0, UR8, RZ, 0xc0, !PT ;  /* 0x0000000800007c12 */ /* 0x002fc8000f8ec0ff */
[----:B------:R-:W-:-:S13]  /*3e20*/  ISETP.NE.AND P0, PT, R0, UR8, PT ;  /* 0x0000000800007c0c */ /* 0x000fda000bf05270 */
[----:B------:R-:W-:Y:S05]  /*3e30*/  @P0 BRA `(.L_x_74) ;  /* 0x0000000000580947 */ /* 0x000fea0003800000 */
[----:B------:R-:W1:Y:S02]  /*3e40*/  LDS R0, [UR4+0x18] ;  /* 0x00001804ff007984 */ /* 0x000e640008000800 */
[----:B-1----:R-:W-:-:S04]  /*3e50*/  LOP3.LUT R0, R0, UR5, RZ, 0xc0, !PT ;  /* 0x0000000500007c12 */ /* 0x002fc8000f8ec0ff */
[----:B------:R-:W-:-:S13]  /*3e60*/  ISETP.NE.AND P0, PT, R0, UR5, PT ;  /* 0x0000000500007c0c */ /* 0x000fda000bf05270 */
[----:B------:R-:W-:Y:S05]  /*3e70*/  @P0 BRA `(.L_x_75) ;  /* 0x00000000003c0947 */ /* 0x000fea0003800000 */
[----:B------:R-:W1:Y:S01]  /*3e80*/  S2R R2, SR_LANEID ;  /* 0x0000000000027919 */ /* 0x000e620000000000 */
[----:B------:R-:W-:Y:S01]  /*3e90*/  ULOP3.LUT UR8, URZ, UR8, URZ, 0x33, !UPT ;  /* 0x00000008ff087292 */ /* 0x000fe2000f8e33ff */
[----:B------:R-:W-:Y:S02]  /*3ea0*/  VOTEU.ANY UR7, UPT, PT ;  /* 0x0000000000077886 */ /* 0x000fe400038e0100 */
[----:B------:R-:W-:-:S03]  /*3eb0*/  UFLO.U32 UR7, UR7 ;  /* 0x00000007000772bd */ /* 0x000fc600080e0000 */
[----:B------:R-:W-:-:S04]  /*3ec0*/  IMAD.U32 R0, RZ, RZ, UR8 ;  /* 0x00000008ff007e24 */ /* 0x000fc8000f8e00ff */
[----:B------:R2:W4:Y:S02]  /*3ed0*/  REDUX UR6, R0 ;  /* 0x00000000000673c4 */ /* 0x0005240000000000 */
[----:B------:R1:W-:Y:S02]  /*3ee0*/  UTCATOMSWS.AND URZ, UR8 ;  /* 0x0000000800ff79e3 */ /* 0x0003e40008000000 */
[----:B-1----:R-:W-:Y:S02]  /*3ef0*/  ISETP.EQ.U32.AND P0, PT, R2, UR7, PT ;  /* 0x0000000702007c0c */ /* 0x002fe4000bf02070 */
[----:B--2---:R-:W-:Y:S02]  /*3f00*/  LOP3.LUT R0, RZ, UR5, RZ, 0x33, !PT ;  /* 0x00000005ff007c12 */ /* 0x004fe4000f8e33ff */
[----:B----4-:R-:W-:Y:S02]  /*3f10*/  MOV R2, UR6 ;  /* 0x0000000600027c02 */ /* 0x010fe40008000f00 */
[----:B------:R-:W1:Y:S07]  /*3f20*/  REDUX UR5, R0 ;  /* 0x00000000000573c4 */ /* 0x000e6e0000000000 */
[----:B------:R2:W-:Y:S01]  /*3f30*/  @P0 ATOMS.AND RZ, [UR4+0x14], R2 ;  /* 0x00001402ffff098c */ /* 0x0005e2000a800004 */
[----:B-1----:R-:W-:-:S05]  /*3f40*/  IMAD.U32 R0, RZ, RZ, UR5 ;  /* 0x00000005ff007e24 */ /* 0x002fca000f8e00ff */
[----:B------:R2:W-:Y:S01]  /*3f50*/  @P0 ATOMS.AND RZ, [UR4+0x18], R0 ;  /* 0x00001800ffff098c */ /* 0x0005e2000a800004 */
[----:B------:R-:W-:Y:S05]  /*3f60*/  BRA `(.L_x_76) ;  /* 0x0000000000147947 */ /* 0x000fea0003800000 */
.L_x_75:
[----:B------:R-:W-:Y:S02]  /*3f70*/  MOV R2, 0x3f90 ;  /* 0x00003f9000027802 */ /* 0x000fe40000000f00 */
[----:B---3-5:R-:W-:Y:S05]  /*3f80*/  CALL.REL.NOINC `($__internal_0_$__cuda_sm10x_tcgen05_guardrail_trap_col_being_dealloced_not_returned_by_alloc) ;  /* 0x00000040005c7944 */ /* 0x028fea0003c00000 */
[----:B------:R-:W-:Y:S05]  /*3f90*/  BRA `(.L_x_76) ;  /* 0x0000000000087947 */ /* 0x000fea0003800000 */
.L_x_74:
[----:B------:R-:W-:Y:S02]  /*3fa0*/  MOV R2, 0x3fc0 ;  /* 0x00003fc000027802 */ /* 0x000fe40000000f00 */
[----:B---3-5:R-:W-:Y:S05]  /*3fb0*/  CALL.REL.NOINC `($__internal_2_$__cuda_sm10x_tcgen05_guardrail_trap_unallocated_columns_being_dealloced) ;  /* 0x0000004000687944 */ /* 0x028fea0003c00000 */
.L_x_76:
[----:B------:R-:W-:Y:S01]  /*3fc0*/  NOP ;  /* 0x0000000000007918 */ /* 0x000fe20000000000 */
[----:B------:R-:W-:Y:S05]  /*3fd0*/  EXIT ;  /* 0x000000000000794d */ /* 0x000fea0003800000 */
.L_x_58:
[----:B------:R-:W-:-:S09]  /*3fe0*/  UISETP.NE.OR UP2, UPT, UR8, 0x3, !UP2 ;  /* 0x000000030800788c */ /* 0x000fd2000d745670 */
[----:B------:R-:W-:Y:S05]  /*3ff0*/  BRA.U UP2, `(.L_x_77) ;  /* 0x0000000d02ac7547 */ /* 0x000fea000b800000 */
[----:B------:R-:W1:Y:S01]  /*4000*/  LDC R0, c[0x0][0xb30] ;  /* 0x0002cc00ff007b82 */ /* 0x000e620000000800 */
[----:B------:R-:W2:Y:S01]  /*4010*/  LDCU.64 UR8, c[0x0][0x888] ;  /* 0x00011100ff0877ac */ /* 0x000ea20008000a00 */
[----:B------:R-:W-:Y:S01]  /*4020*/  IMAD.MOV.U32 R32, RZ, RZ, 0x1 ;  /* 0x00000001ff207424 */ /* 0x000fe200078e00ff */
[----:B------:R-:W-:Y:S01]  /*4030*/  CS2R R28, SRZ ;  /* 0x00000000001c7805 */ /* 0x000fe2000001ff00 */
[----:B------:R-:W-:Y:S01]  /*4040*/  IMAD.MOV.U32 R25, RZ, RZ, 0x1000 ;  /* 0x00001000ff197424 */ /* 0x000fe200078e00ff */
[----:B------:R-:W4:Y:S03]  /*4050*/  LDCU.64 UR4, c[0x0][0x890] ;  /* 0x00011200ff0477ac */ /* 0x000f260008000a00 */
[----:B------:R-:W3:Y:S01]  /*4060*/  LDC R24, c[0x0][0x370] ;  /* 0x0000dc00ff187b82 */ /* 0x000ee20000000800 */
[----:B------:R-:W-:Y:S01]  /*4070*/  UMOV UR7, 0x400 ;  /* 0x0000040000077882 */ /* 0x000fe20000000000 */
[----:B------:R-:W-:-:S02]  /*4080*/  UPLOP3.LUT UP1, UPT, UPT, UPT, UPT, 0x40, 0x4 ;  /* 0x000000000004789c */ /* 0x000fc40003f2e870 */
[----:B------:R-:W-:Y:S01]  /*4090*/  ULEA UR7, UR37, UR7, 0x18 ;  /* 0x0000000725077291 */ /* 0x000fe2000f8ec0ff */
[----:B------:R-:W-:-:S03]  /*40a0*/  UMOV UR13, URZ ;  /* 0x000000ff000d7c82 */ /* 0x000fc60008000000 */
[----:B------:R-:W3:Y:S01]  /*40b0*/  LDC R3, c[0x0][0xb0c] ;  /* 0x0002c300ff037b82 */ /* 0x000ee20000000800 */
[----:B--2---:R-:W-:Y:S02]  /*40c0*/  UISETP.NE.U32.AND UP3, UPT, UR8, URZ, UPT ;  /* 0x000000ff0800728c */ /* 0x004fe4000bf65070 */
[----:B----4-:R-:W-:-:S05]  /*40d0*/  UISETP.NE.U32.AND UP4, UPT, UR4, URZ, UPT ;  /* 0x000000ff0400728c */ /* 0x010fca000bf85070 */
[----:B------:R-:W2:Y:S01]  /*40e0*/  LDC R22, c[0x0][0xb20] ;  /* 0x0002c800ff167b82 */ /* 0x000ea20000000800 */
[----:B-1----:R-:W-:Y:S01]  /*40f0*/  ISETP.NE.AND P1, PT, R0, 0x1, PT ;  /* 0x000000010000780c */ /* 0x002fe20003f25270 */
[----:B------:R-:W-:Y:S02]  /*4100*/  UISETP.NE.AND.EX UP3, UPT, UR9, URZ, UPT, UP3 ;  /* 0x000000ff0900728c */ /* 0x000fe4000bf65330 */
[----:B------:R-:W-:-:S04]  /*4110*/  UISETP.NE.AND.EX UP4, UPT, UR5, URZ, UPT, UP4 ;  /* 0x000000ff0500728c */ /* 0x000fc8000bf85340 */
[----:B------:R-:W1:Y:S08]  /*4120*/  LDC.64 R30, c[0x0][0x348] ;  /* 0x0000d200ff1e7b82 */ /* 0x000e700000000a00 */
[----:B------:R-:W4:Y:S08]  /*4130*/  LDC.64 R14, c[0x0][0xb10] ;  /* 0x0002c400ff0e7b82 */ /* 0x000f300000000a00 */
[----:B------:R-:W1:Y:S08]  /*4140*/  LDC.64 R6, c[0x0][0xb18] ;  /* 0x0002c600ff067b82 */ /* 0x000e700000000a00 */
[----:B------:R-:W1:Y:S08]  /*4150*/  LDC.64 R4, c[0x0][0xb28] ;  /* 0x0002ca00ff047b82 */ /* 0x000e700000000a00 */
[----:B--23--:R-:W1:Y:S02]  /*4160*/  LDC R23, c[0x0][0x374] ;  /* 0x0000dd00ff177b82 */ /* 0x00ce640000000800 */
.L_x_86:
[C---:B------:R-:W-:Y:S02]  /*4170*/  LEA R0, R29.reuse, UR7, 0x3 ;  /* 0x000000071d007c11 */ /* 0x040fe4000f8e18ff */
[----:B------:R-:W-:Y:S02]  /*4180*/  SHF.L.U32 R2, R28, 0x1f, RZ ;  /* 0x0000001f1c027819 */ /* 0x000fe400000006ff */
[----:B------:R-:W-:Y:S02]  /*4190*/  LEA R16, R29, UR7, 0x4 ;  /* 0x000000071d107c11 */ /* 0x000fe4000f8e20ff */
[----:B--2---:R-:W2:Y:S02]  /*41a0*/  SYNCS.PHASECHK.TRANS64.TRYWAIT P0, [R0+URZ+0x110], R2 ;  /* 0x00011002000075a7 */ /* 0x004ea400080011ff */
[----:B--2---:R-:W-:Y:S05]  /*41b0*/  @!P0 BRA `(.L_x_78) ;  /* 0x0000003800f48947 */ /* 0x004fea0003800000 */
.L_x_170:
[----:B------:R-:W-:Y:S01]  /*41c0*/  ISETP.GE.AND P0, PT, R26, 0x1, PT ;  /* 0x000000011a00780c */ /* 0x000fe20003f06270 */
[----:B------:R-:W3:Y:S01]  /*41d0*/  LDS.128 R16, [R16+0x1a0] ;  /* 0x0001a00010107984 */ /* 0x000ee20000000c00 */
[----:B--2---:R-:W-:Y:S01]  /*41e0*/  VIADD R0, R0, 0x120 ;  /* 0x0000012000007836 */ /* 0x004fe20000000000 */
[----:B------:R-:W-:Y:S01]  /*41f0*/  @!PT LDS RZ, [RZ] ;  /* 0x00000000fffff984 */ /* 0x000fe20000000800 */
[----:B------:R-:W-:Y:S01]  /*4200*/  @!PT LDS RZ, [RZ] ;  /* 0x00000000fffff984 */ /* 0x000fe20000000800 */
[----:B------:R-:W-:Y:S01]  /*4210*/  @!PT LDS RZ, [RZ] ;  /* 0x00000000fffff984 */ /* 0x000fe20000000800 */
[----:B------:R-:W-:Y:S01]  /*4220*/  @!PT LDS RZ, [RZ] ;  /* 0x00000000fffff984 */ /* 0x000fe20000000800 */
[----:B------:R2:W-:Y:S06]  /*4230*/  MEMBAR.ALL.CTA ;  /* 0x0000000000007992 */ /* 0x0005ec0000008000 */
[----:B--2---:R-:W2:Y:S01]  /*4240*/  FENCE.VIEW.ASYNC.S ;  /* 0x00000000000073c6 */ /* 0x004ea20000000000 */
[----:B------:R-:W-:Y:S04]  /*4250*/  PRMT R0, RZ, 0x654, R0 ;  /* 0x00000654ff007816 */ /* 0x000fe80000000000 */
[----:B--2---:R2:W-:Y:S01]  /*4260*/  SYNCS.ARRIVE.TRANS64.RED.A1T0 RZ, [R0+URZ], RZ ;  /* 0x000000ff00ff79a7 */ /* 0x0045e200081004ff */
[----:B---3--:R-:W-:Y:S11]  /*4270*/  LOP3.LUT P3, RZ, R18, 0x1, RZ, 0xc0, !PT ;  /* 0x0000000112ff7812 */ /* 0x008ff6000786c0ff */
[----:B------:R-:W-:Y:S02]  /*4280*/  @!UPT UIADD3 URZ, UPT, UPT, URZ, URZ, URZ ;  /* 0x000000fffffff290 */ /* 0x000fe4000fffe0ff */
[----:B------:R-:W-:Y:S02]  /*4290*/  @P3 MOV R11, R16 ;  /* 0x00000010000b3202 */ /* 0x000fe40000000f00 */
[----:B------:R-:W-:Y:S01]  /*42a0*/  @P3 LOP3.LUT R10, R17, 0xffff, RZ, 0xc0, !PT ;  /* 0x0000ffff110a3812 */ /* 0x000fe200078ec0ff */
[----:B--2---:R-:W-:Y:S06]  /*42b0*/  @!P0 BRA `(.L_x_79) ;  /* 0x0000000000a48947 */ /* 0x004fec0003800000 */
[-C--:B-1----:R-:W-:Y:S01]  /*42c0*/  IMAD.HI.U32 R0, R23, R7.reuse, RZ ;  /* 0x0000000717007227 */ /* 0x082fe200078e00ff */
[----:B------:R-:W-:Y:S02]  /*42d0*/  ISETP.NE.AND P0, PT, R6, 0x1, PT ;  /* 0x000000010600780c */ /* 0x000fe40003f05270 */
[----:B------:R-:W-:Y:S01]  /*42e0*/  ISETP.NE.AND P2, PT, R26, 0x1, PT ;  /* 0x000000011a00780c */ /* 0x000fe20003f45270 */
[----:B----4-:R-:W-:Y:S01]  /*42f0*/  IMAD.HI.U32 R9, R24, R14, RZ ;  /* 0x0000000e18097227 */ /* 0x010fe200078e00ff */
[----:B------:R-:W-:Y:S02]  /*4300*/  SHF.R.U32.HI R0, RZ, R22, R0 ;  /* 0x00000016ff007219 */ /* 0x000fe40000011600 */
[----:B------:R-:W-:Y:S01]  /*4310*/  ISETP.NE.AND P4, PT, R3, 0x1, PT ;  /* 0x000000010300780c */ /* 0x000fe20003f85270 */
[----:B------:R-:W-:Y:S01]  /*4320*/  IMAD.HI.U32 R13, R10, R7, RZ ;  /* 0x000000070a0d7227 */ /* 0x000fe200078e00ff */
[----:B------:R-:W-:Y:S02]  /*4330*/  SHF.R.U32.HI R9, RZ, R15, R9 ;  /* 0x0000000fff097219 */ /* 0x000fe40000011609 */
[----:B------:R-:W-:Y:S01]  /*4340*/  SEL R0, R23, R0, !P0 ;  /* 0x0000000017007207 */ /* 0x000fe20004000000 */
[----:B------:R-:W-:Y:S01]  /*4350*/  IMAD.HI.U32 R12, R11, R14, RZ ;  /* 0x0000000e0b0c7227 */ /* 0x000fe200078e00ff */
[----:B------:R-:W-:Y:S03]  /*4360*/  SEL R9, R24, R9, !P4 ;  /* 0x0000000918097207 */ /* 0x000fe60006000000 */
[-C--:B------:R-:W-:Y:S01]  /*4370*/  IMAD.HI.U32 R8, R0, R4.reuse, RZ ;  /* 0x0000000400087227 */ /* 0x080fe200078e00ff */
[----:B------:R-:W-:Y:S03]  /*4380*/  SHF.R.U32.HI R12, RZ, R15, R12 ;  /* 0x0000000fff0c7219 */ /* 0x000fe6000001160c */
[----:B------:R-:W-:Y:S01]  /*4390*/  IMAD.HI.U32 R2, R9, R4, RZ ;  /* 0x0000000409027227 */ /* 0x000fe200078e00ff */
[-C--:B------:R-:W-:Y:S02]  /*43a0*/  @P2 SHF.R.U32.HI R0, RZ, R5.reuse, R8 ;  /* 0x00000005ff002219 */ /* 0x080fe40000011608 */
[----:B------:R-:W-:Y:S02]  /*43b0*/  SHF.R.U32.HI R8, RZ, R22, R13 ;  /* 0x00000016ff087219 */ /* 0x000fe4000001160d */
[----:B------:R-:W-:Y:S01]  /*43c0*/  @P2 SHF.R.U32.HI R9, RZ, R5, R2 ;  /* 0x00000005ff092219 */ /* 0x000fe20000011602 */
[----:B------:R-:W-:Y:S01]  /*43d0*/  IMAD R0, R26, R0, RZ ;  /* 0x000000001a007224 */ /* 0x000fe200078e02ff */
[----:B------:R-:W-:Y:S02]  /*43e0*/  SEL R8, R10, R8, !P0 ;  /* 0x000000080a087207 */ /* 0x000fe40004000000 */
[----:B------:R-:W-:Y:S01]  /*43f0*/  SEL R2, R11, R12, !P4 ;  /* 0x0000000c0b027207 */ /* 0x000fe20006000000 */
[----:B------:R-:W-:Y:S01]  /*4400*/  IMAD R12, R26, R9, RZ ;  /* 0x000000091a0c7224 */ /* 0x000fe200078e02ff */
[C---:B------:R-:W-:Y:S01]  /*4410*/  ISETP.GE.AND P0, PT, R8.reuse, R0, PT ;  /* 0x000000000800720c */ /* 0x040fe20003f06270 */
[----:B------:R-:W-:Y:S03]  /*4420*/  IMAD.HI.U32 R0, R8, R4, RZ ;  /* 0x0000000408007227 */ /* 0x000fe600078e00ff */
[----:B------:R-:W-:Y:S02]  /*4430*/  ISETP.GE.OR P0, PT, R2, R12, P0 ;  /* 0x0000000c0200720c */ /* 0x000fe40000706670 */
[-C--:B------:R-:W-:Y:S04]  /*4440*/  SHF.R.U32.HI R0, RZ, R5.reuse, R0 ;  /* 0x00000005ff007219 */ /* 0x080fe80000011600 */
[----:B------:R-:W-:Y:S05]  /*4450*/  SEL R13, R8, R0, !P2 ;  /* 0x00000000080d7207 */ /* 0x000fea0005000000 */
[----:B------:R-:W-:Y:S02]  /*4460*/  IMAD.MOV R12, RZ, RZ, -R13 ;  /* 0x000000ffff0c7224 */ /* 0x000fe400078e0a0d */
[----:B------:R-:W-:Y:S04]  /*4470*/  @!P0 IMAD.HI.U32 R0, R2, R4, RZ ;  /* 0x0000000402008227 */ /* 0x000fe800078e00ff */
[----:B------:R-:W-:Y:S01]  /*4480*/  IMAD R12, R26, R12, R8 ;  /* 0x0000000c1a0c7224 */ /* 0x000fe200078e0208 */
[----:B------:R-:W-:Y:S04]  /*4490*/  @!P0 SHF.R.U32.HI R0, RZ, R5, R0 ;  /* 0x00000005ff008219 */ /* 0x000fe80000011600 */
[----:B------:R-:W-:Y:S04]  /*44a0*/  @!P0 SEL R0, R2, R0, !P2 ;  /* 0x0000000002008207 */ /* 0x000fe80005000000 */
[----:B------:R-:W-:Y:S01]  /*44b0*/  @!P0 IADD3 R13, PT, PT, R13, -R0, RZ ;  /* 0x800000000d0d8210 */ /* 0x000fe20007ffe0ff */
[----:B------:R-:W-:Y:S01]  /*44c0*/  @!P0 IMAD R0, R9, R12, R0 ;  /* 0x0000000c09008224 */ /* 0x000fe200078e0200 */
[----:B------:R-:W-:Y:S01]  /*44d0*/  IADD3 R9, PT, PT, -R8, RZ, RZ ;  /* 0x000000ff08097210 */ /* 0x000fe20007ffe1ff */
[--C-:B------:R-:W-:Y:S02]  /*44e0*/  IMAD.MOV R12, RZ, RZ, -R2.reuse ;  /* 0x000000ffff0c7224 */ /* 0x100fe400078e0a02 */
[----:B------:R-:W-:Y:S02]  /*44f0*/  @!P0 IMAD R8, R13, R26, R2 ;  /* 0x0000001a0d088224 */ /* 0x000fe400078e0202 */
[----:B------:R-:W-:Y:S02]  /*4500*/  @!P0 IMAD.MOV.U32 R2, RZ, RZ, R0 ;  /* 0x000000ffff028224 */ /* 0x000fe400078e0000 */
[----:B------:R-:W-:Y:S02]  /*4510*/  IMAD R11, R3, R12, R11 ;  /* 0x0000000c030b7224 */ /* 0x000fe400078e020b */
[----:B------:R-:W-:Y:S02]  /*4520*/  IMAD R10, R6, R9, R10 ;  /* 0x00000009060a7224 */ /* 0x000fe400078e020a */
[----:B------:R-:W-:Y:S02]  /*4530*/  IMAD R11, R2, R3, R11 ;  /* 0x00000003020b7224 */ /* 0x000fe400078e020b */
[----:B------:R-:W-:Y:S02]  /*4540*/  IMAD R10, R8, R6, R10 ;  /* 0x00000006080a7224 */ /* 0x000fe400078e020a */
.L_x_79:
[----:B------:R-:W-:Y:S05]  /*4550*/  BRA.U UP1, `(.L_x_80) ;  /* 0x0000000101107547 */ /* 0x000fea000b800000 */
[----:B------:R-:W-:Y:S04]  /*4560*/  MOV R2, UR6 ;  /* 0x0000000600027c02 */ /* 0x000fe80008000f00 */
[----:B------:R-:W-:Y:S04]  /*4570*/  SHF.L.U32 R2, R2, 0x1f, RZ ;  /* 0x0000001f02027819 */ /* 0x000fe800000006ff */
[----:B------:R-:W2:Y:S02]  /*4580*/  SYNCS.PHASECHK.TRANS64.TRYWAIT P0, [UR7+0x108], R2 ;  /* 0x00010802ff0075a7 */ /* 0x000ea40008001107 */
[----:B--2---:R-:W-:Y:S05]  /*4590*/  @!P0 BRA `(.L_x_81) ;  /* 0x0000003800108947 */ /* 0x004fea0003800000 */
.L_x_80:
[----:B------:R-:W-:Y:S02]  /*45a0*/  R2UR UR11, R21 ;  /* 0x00000000150b72ca */ /* 0x000fe400000e0000 */
[----:B------:R-:W-:Y:S02]  /*45b0*/  R2UR UR10, R20 ;  /* 0x00000000140a72ca */ /* 0x000fe400000e0000 */
[----:B------:R-:W-:Y:S04]  /*45c0*/  ISETP.NE.U32.AND P2, PT, RZ, UR4, PT ;  /* 0x00000004ff007c0c */ /* 0x000fe8000bf45070 */
[----:B------:R-:W-:Y:S05]  /*45d0*/  ISETP.NE.AND.EX P2, PT, RZ, UR5, PT, P2 ;  /* 0x00000005ff007c0c */ /* 0x000fea000bf45320 */
[----:B------:R-:W-:Y:S02]  /*45e0*/  USHF.L.U32 UR11, UR11, 0x6, URZ ;  /* 0x000000060b0b7899 */ /* 0x000fe400080006ff */
[----:B------:R-:W-:Y:S01]  /*45f0*/  USHF.L.U32 UR10, UR10, 0x6, URZ ;  /* 0x000000060a0a7899 */ /* 0x000fe200080006ff */
[----:B------:R-:W-:Y:S11]  /*4600*/  BRA.U !UP4, `(.L_x_82) ;  /* 0x000000010c347547 */ /* 0x000ff6000b800000 */
[----:B------:R-:W-:Y:S01]  /*4610*/  UPLOP3.LUT UP0, UPT, UPT, UPT, UP3, 0x80, 0x8 ;  /* 0x000000000008789c */ /* 0x000fe20003f0f030 */
[----:B--2---:R-:W-:Y:S02]  /*4620*/  HFMA2 R0, -RZ, RZ, 0, 5.9604644775390625e-08 ;  /* 0x00000001ff007431 */ /* 0x004fe400000001ff */
[----:B------:R-:W-:Y:S03]  /*4630*/  IMAD.MOV.U32 R60, RZ, RZ, 0x1 ;  /* 0x00000001ff3c7424 */ /* 0x000fe600078e00ff */
[----:B------:R-:W-:Y:S05]  /*4640*/  PLOP3.LUT P0, PT, PT, PT, UP0, 0x80, 0x8 ;  /* 0x000000000008781c */ /* 0x000fea0003f0f008 */
[----:B------:R-:W2:Y:S01]  /*4650*/  @UP0 LDCU.64 UR14, c[0x0][0x888] ;  /* 0x00011100ff0e07ac */ /* 0x000ea20008000a00 */
[----:B------:R-:W-:Y:S07]  /*4660*/  @UP0 UIMAD UR8, UR36, UR4, URZ ;  /* 0x00000004240802a4 */ /* 0x000fee000f8e02ff */
[----:B------:R-:W-:Y:S01]  /*4670*/  @!P0 PRMT R60, R0, 0x7610, R60 ;  /* 0x00007610003c8816 */ /* 0x000fe2000000003c */
[----:B--2---:R-:W-:Y:S03]  /*4680*/  @UP0 UIMAD.WIDE UR14, UR8, 0x4, UR14 ;  /* 0x00000004080e08a5 */ /* 0x004fe6000f8e020e */
[----:B------:R-:W2:Y:S03]  /*4690*/  @!UP0 LDCU UR8, c[0x0][0x880] ;  /* 0x00011000ff0887ac */ /* 0x000ea60008000800 */
[----:B------:R-:W-:Y:S01]  /*46a0*/  IMAD.U32 R8, RZ, RZ, UR14 ;  /* 0x0000000eff087e24 */ /* 0x000fe2000f8e00ff */
[----:B------:R-:W-:Y:S05]  /*46b0*/  MOV R9, UR15 ;  /* 0x0000000f00097c02 */ /* 0x000fea0008000f00 */
[----:B-----5:R3:W5:Y:S02]  /*46c0*/  @P0 LDG.E R35, desc[UR46][R8.64] ;  /* 0x0000002e08230981 */ /* 0x020764000c1e1900 */
[----:B--23--:R-:W-:Y:S07]  /*46d0*/  @!P0 IMAD.U32 R35, RZ, RZ, UR8 ;  /* 0x00000008ff238e24 */ /* 0x00cfee000f8e00ff */
.L_x_82:
[----:B-----5:R-:W-:Y:S01]  /*46e0*/  @!P2 FSETP.EQ.AND P0, PT, R35, RZ, PT ;  /* 0x000000ff2300a20b */ /* 0x020fe20003f02000 */
[----:B------:R-:W-:Y:S01]  /*46f0*/  @!UPT UIADD3 URZ, UPT, UPT, URZ, URZ, URZ ;  /* 0x000000fffffff290 */ /* 0x000fe2000fffe0ff */
[----:B------:R-:W-:Y:S11]  /*4700*/  @!P2 BRA `(.L_x_83) ;  /* 0x000000000014a947 */ /* 0x000ff60003800000 */
[----:B------:R-:W-:Y:S02]  /*4710*/  LOP3.LUT P2, RZ, R60, 0xff, RZ, 0xc0, !PT ;  /* 0x000000ff3cff7812 */ /* 0x000fe4000784c0ff */
[----:B------:R-:W-:Y:S04]  /*4720*/  PLOP3.LUT P0, PT, PT, PT, UP0, 0x80, 0x8 ;  /* 0x000000000008781c */ /* 0x000fe80003f0f008 */
[----:B------:R-:W-:Y:S07]  /*4730*/  PLOP3.LUT P0, PT, P0, PT, PT, 0x8, 0x80 ;  /* 0x000000000080781c */ /* 0x000fee000070e170 */
[----:B------:R-:W-:Y:S11]  /*4740*/  @P2 FSETP.EQ.AND P0, PT, R35, RZ, PT ;  /* 0x000000ff2300220b */ /* 0x000ff60003f02000 */
[----:B------:R-:W-:Y:S02]  /*4750*/  @!UPT UIADD3 URZ, UPT, UPT, URZ, URZ, URZ ;  /* 0x000000fffffff290 */ /* 0x000fe4000fffe0ff */
.L_x_83:
[----:B------:R-:W-:Y:S01]  /*4760*/  ULEA UR15, UR13, UR7, 0x3 ;  /* 0x000000070d0f7291 */ /* 0x000fe2000f8e18ff */
[----:B------:R-:W-:Y:S02]  /*4770*/  SHF.L.U32 R9, R32, 0x1f, RZ ;  /* 0x0000001f20097819 */ /* 0x000fe400000006ff */
[----:B------:R-:W-:Y:S04]  /*4780*/  ELECT P4, URZ, PT ;  /* 0x0000000000ff782f */ /* 0x000fe80003880000 */
[----:B------:R-:W-:Y:S02]  /*4790*/  PLOP3.LUT P4, PT, P0, P4, PT, 0xf2, 0x2f ;  /* 0x00000000002f781c */ /* 0x000fe40000789e72 */
[----:B------:R-:W3:Y:S11]  /*47a0*/  SYNCS.PHASECHK.TRANS64.TRYWAIT P2, [UR15+0xe8], R9 ;  /* 0x0000e809ff0075a7 */ /* 0x000ef6000804110f */
[----:B-1----:R-:W-:Y:S05]  /*47b0*/  @!P4 IADD3 R8, P0, PT, R30, 0x580, RZ ;  /* 0x000005801e08c810 */ /* 0x002fea0007f1e0ff */
[----:B--2---:R-:W-:Y:S01]  /*47c0*/  @!P4 IMAD.X R2, RZ, RZ, R31, P0 ;  /* 0x000000ffff02c224 */ /* 0x004fe200000e061f */
[----:B---3--:R-:W-:Y:S07]  /*47d0*/  @!P2 BRA `(.L_x_84) ;  /* 0x000000340098a947 */ /* 0x008fee0003800000 */
.L_x_173:
[----:B------:R-:W2:Y:S01]  /*47e0*/  LDC.64 R12, c[0x0][0xb18] ;  /* 0x0002c600ff0c7b82 */ /* 0x000ea20000000a00 */
[----:B------:R-:W-:Y:S01]  /*47f0*/  @!P4 R2UR UR8, R2 ;  /* 0x000000000208c2ca */ /* 0x000fe200000e0000 */
[----:B------:R-:W-:Y:S01]  /*4800*/  VOTEU.ALL UP2, P4 ;  /* 0x0000000000ff7886 */ /* 0x000fe20002040000 */
[----:B------:R-:W-:Y:S01]  /*4810*/  @!P4 R2UR UR9, R8 ;  /* 0x000000000809c2ca */ /* 0x000fe200000e0000 */
[----:B------:R-:W-:Y:S01]  /*4820*/  VOTEU.ALL UP1, P4 ;  /* 0x0000000000ff7886 */ /* 0x000fe20002020000 */
[----:B-1----:R-:W-:Y:S03]  /*4830*/  @!P4 IMAD.MOV.U32 R0, RZ, RZ, 0x1000 ;  /* 0x00001000ff00c424 */ /* 0x002fe600078e00ff */
[----:B------:R-:W1:Y:S01]  /*4840*/  @!P1 LDC R2, c[0x0][0xb0c] ;  /* 0x0002c300ff029b82 */ /* 0x000e620000000800 */
[----:B------:R-:W-:Y:S01]  /*4850*/  UMOV UR20, 0x0 ;  /* 0x0000000000147882 */ /* 0x000fe20000000000 */
[----:B------:R-:W-:Y:S01]  /*4860*/  UMOV UR21, 0x10000000 ;  /* 0x1000000000157882 */ /* 0x000fe20000000000 */
[----:B------:R-:W-:Y:S01]  /*4870*/  UMOV UR12, UR36 ;  /* 0x00000024000c7c82 */ /* 0x000fe20008000000 */
[----:B------:R-:W-:Y:S01]  /*4880*/  UIADD3 UR14, UPT, UPT, UR13, 0x1, URZ ;  /* 0x000000010d0e7890 */ /* 0x000fe2000fffe0ff */
[----:B------:R-:W-:Y:S01]  /*4890*/  @P3 SHF.R.U32.HI R27, RZ, 0x10, R17 ;  /* 0x00000010ff1b3819 */ /* 0x000fe20000011611 */
[----:B------:R-:W-:Y:S02]  /*48a0*/  VIADD R29, R29, 0x1 ;  /* 0x000000011d1d7836 */ /* 0x000fe40000000000 */
[----:B------:R-:W-:Y:S01]  /*48b0*/  IMAD.U32 R9, RZ, RZ, UR8 ;  /* 0x00000008ff097e24 */ /* 0x000fe2000f8e00ff */
[----:B------:R-:W-:Y:S01]  /*48c0*/  @!UP2 ULEA UR8, UR13, UR7, 0xc ;  /* 0x000000070d08a291 */ /* 0x000fe2000f8e60ff */
[----:B------:R-:W-:Y:S01]  /*48d0*/  IMAD.U32 R8, RZ, RZ, UR9 ;  /* 0x00000009ff087e24 */ /* 0x000fe2000f8e00ff */
[----:B------:R-:W-:Y:S02]  /*48e0*/  UIADD3 UR9, UPT, UPT, UR15, 0xd0, URZ ;  /* 0x000000d00f097890 */ /* 0x000fe4000fffe0ff */
[----:B------:R-:W-:Y:S01]  /*48f0*/  @!P4 R2UR UR19, R9 ;  /* 0x000000000913c2ca */ /* 0x000fe200000e0000 */
[----:B------:R-:W-:Y:S01]  /*4900*/  @!UP2 UIADD3 UR8, UPT, UPT, UR8, 0x200, URZ ;  /* 0x000002000808a890 */ /* 0x000fe2000fffe0ff */
[----:B------:R-:W-:Y:S01]  /*4910*/  @!P4 R2UR UR18, R8 ;  /* 0x000000000812c2ca */ /* 0x000fe200000e0000 */
[----:B------:R-:W-:Y:S01]  /*4920*/  UISETP.NE.AND UP5, UPT, UR14, 0x3, UPT ;  /* 0x000000030e00788c */ /* 0x000fe2000bfa5270 */
[----:B------:R-:W3:Y:S01]  /*4930*/  LDC.64 R8, c[0x0][0xb10] ;  /* 0x0002c400ff087b82 */ /* 0x000ee20000000a00 */
[----:B------:R-:W-:Y:S02]  /*4940*/  UPRMT UR16, UR37, 0x654, UR9 ;  /* 0x0000065425107896 */ /* 0x000fe40008000009 */
[----:B------:R-:W-:Y:S02]  /*4950*/  USEL UR17, URZ, 0x1, UP5 ;  /* 0x00000001ff117887 */ /* 0x000fe4000a800000 */
[----:B------:R-:W-:Y:S04]  /*4960*/  USEL UR14, UR14, URZ, UP5 ;  /* 0x000000ff0e0e7287 */ /* 0x000fe8000a800000 */
[----:B------:R-:W-:Y:S01]  /*4970*/  ULEA UR13, UR14, UR7, 0x3 ;  /* 0x000000070e0d7291 */ /* 0x000fe2000f8e18ff */
[----:B------:R-:W-:Y:S01]  /*4980*/  LOP3.LUT R32, R32, UR17, RZ, 0x3c, !PT ;  /* 0x0000001120207c12 */ /* 0x000fe2000f8e3cff */
[----:B------:R1:W-:Y:S01]  /*4990*/  @!UP1 UTMALDG.3D [UR8], [UR18], desc[UR20] ;  /* 0x00001408120095b4 */ /* 0x0003e20008011000 */
[----:B------:R5:W-:Y:S02]  /*49a0*/  @!P4 SYNCS.ARRIVE.TRANS64.RED.A0TR RZ, [UR15+0xd0], R0 ;  /* 0x0000d000ffffc9a7 */ /* 0x000be4000830040f */
[----:B------:R-:W-:Y:S01]  /*49b0*/  SHF.L.U32 R20, R32, 0x1f, RZ ;  /* 0x0000001f20147819 */ /* 0x000fe200000006ff */
[C---:B---3--:R-:W-:Y:S01]  /*49c0*/  @!P1 IMAD.HI.U32 R8, R11.reuse, R8, RZ ;  /* 0x000000080b089227 */ /* 0x048fe200078e00ff */
[----:B--2---:R-:W-:Y:S02]  /*49d0*/  @!P1 ISETP.NE.AND P0, PT, R12, 0x1, PT ;  /* 0x000000010c00980c */ /* 0x004fe40003f05270 */
[----:B-1----:R-:W-:Y:S01]  /*49e0*/  @!P1 ISETP.NE.AND P2, PT, R2, 0x1, PT ;  /* 0x000000010200980c */ /* 0x002fe20003f45270 */
[----:B------:R-:W-:Y:S01]  /*49f0*/  SYNCS.ARRIVE.TRANS64.RED.A1T0 RZ, [UR16], RZ ;  /* 0x000000ffffff79a7 */ /* 0x000fe20008100410 */
[C---:B------:R-:W-:Y:S01]  /*4a00*/  @!P1 IMAD.HI.U32 R13, R10.reuse, R13, RZ ;  /* 0x0000000d0a0d9227 */ /* 0x040fe200078e00ff */
[----:B------:R-:W-:Y:S04]  /*4a10*/  @!P1 SHF.R.U32.HI R8, RZ, R9, R8 ;  /* 0x00000009ff089219 */ /* 0x000fe80000011608 */
[----:B------:R-:W-:Y:S01]  /*4a20*/  @!P1 SEL R8, R11, R8, !P2 ;  /* 0x000000080b089207 */ /* 0x000fe20005000000 */
[----:B------:R-:W1:Y:S01]  /*4a30*/  SYNCS.PHASECHK.TRANS64.TRYWAIT P5, [UR13+0xe8], R20 ;  /* 0x0000e814ff0075a7 */ /* 0x000e6200080a110d */
[----:B-----5:R-:W2:Y:S02]  /*4a40*/  @!P1 LDC R0, c[0x0][0xb20] ;  /* 0x0002c800ff009b82 */ /* 0x020ea40000000800 */
[----:B--2---:R-:W-:Y:S04]  /*4a50*/  @!P1 SHF.R.U32.HI R0, RZ, R0, R13 ;  /* 0x00000000ff009219 */ /* 0x004fe8000001160d */
[----:B------:R-:W-:Y:S05]  /*4a60*/  @!P1 SEL R9, R10, R0, !P0 ;  /* 0x000000000a099207 */ /* 0x000fea0004000000 */
[----:B------:R-:W-:Y:S02]  /*4a70*/  @!P1 IMAD.IADD R0, R9, 0x1, -R8 ;  /* 0x0000000109009824 */ /* 0x000fe400078e0a08 */
[----:B------:R-:W-:Y:S02]  /*4a80*/  @!P1 IMAD.IADD R8, R8, 0x1, -R9 ;  /* 0x0000000108089824 */ /* 0x000fe400078e0a09 */
[----:B------:R-:W-:Y:S02]  /*4a90*/  @!P1 IMAD R11, R0, R2, R11 ;  /* 0x00000002000b9224 */ /* 0x000fe400078e020b */
[----:B------:R-:W-:Y:S01]  /*4aa0*/  @!P1 IMAD R10, R8, R12, R10 ;  /* 0x0000000c080a9224 */ /* 0x000fe200078e020a */
[----:B-1----:R-:W-:Y:S06]  /*4ab0*/  @!P5 BRA `(.L_x_85) ;  /* 0x0000003000f8d947 */ /* 0x002fec0003800000 */
.L_x_175:
[----:B------:R-:W-:Y:S01]  /*4ac0*/  @!P4 IADD3 R2, P0, PT, R30, 0x580, RZ ;  /* 0x000005801e02c810 */ /* 0x000fe20007f1e0ff */
[----:B------:R-:W-:Y:S01]  /*4ad0*/  UMOV UR18, 0x0 ;  /* 0x0000000000127882 */ /* 0x000fe20000000000 */
[----:B------:R-:W-:Y:S01]  /*4ae0*/  UMOV UR19, 0x10000000 ;  /* 0x1000000000137882 */ /* 0x000fe20000000000 */
[----:B------:R-:W-:Y:S01]  /*4af0*/  VOTEU.ALL UP1, P4 ;  /* 0x0000000000ff7886 */ /* 0x000fe20002020000 */
[----:B------:R-:W-:Y:S01]  /*4b00*/  @!P4 R2UR UR9, R2 ;  /* 0x000000000209c2ca */ /* 0x000fe200000e0000 */
[----:B-1----:R-:W-:Y:S01]  /*4b10*/  @!P4 IMAD.X R0, RZ, RZ, R31, P0 ;  /* 0x000000ffff00c224 */ /* 0x002fe200000e061f */
[----:B------:R-:W-:Y:S01]  /*4b20*/  UMOV UR12, UR36 ;  /* 0x00000024000c7c82 */ /* 0x000fe20008000000 */
[----:B------:R-:W-:Y:S01]  /*4b30*/  @P3 R2UR UR36, R27 ;  /* 0x000000001b2432ca */ /* 0x000fe200000e0000 */
[----:B------:R-:W-:Y:S01]  /*4b40*/  @!UP1 ULEA UR15, UR14, UR7, 0xc ;  /* 0x000000070e0f9291 */ /* 0x000fe2000f8e60ff */
[----:B------:R-:W-:Y:S01]  /*4b50*/  ISETP.NE.AND P0, PT, R29, 0x2, PT ;  /* 0x000000021d00780c */ /* 0x000fe20003f05270 */
[----:B------:R-:W-:Y:S01]  /*4b60*/  @!UP1 UIADD3 UR10, UPT, UPT, UR10, 0x20, URZ ;  /* 0x000000200a0a9890 */ /* 0x000fe2000fffe0ff */
[----:B------:R-:W-:Y:S01]  /*4b70*/  @!P4 R2UR UR8, R0 ;  /* 0x000000000008c2ca */ /* 0x000fe200000e0000 */
[----:B------:R-:W-:Y:S01]  /*4b80*/  IMAD.IADD R20, R10, 0x1, R58 ;  /* 0x000000010a147824 */ /* 0x000fe200078e023a */
[----:B------:R-:W-:Y:S01]  /*4b90*/  SEL R0, RZ, 0x1, P0 ;  /* 0x00000001ff007807 */ /* 0x000fe20000000000 */
[----:B------:R-:W-:Y:S01]  /*4ba0*/  IMAD.IADD R21, R11, 0x1, R59 ;  /* 0x000000010b157824 */ /* 0x000fe200078e023b */
[----:B------:R-:W-:Y:S02]  /*4bb0*/  SEL R29, R29, RZ, P0 ;  /* 0x000000ff1d1d7207 */ /* 0x000fe40000000000 */
[----:B------:R-:W-:Y:S01]  /*4bc0*/  IMAD.U32 R8, RZ, RZ, UR9 ;  /* 0x00000009ff087e24 */ /* 0x000fe2000f8e00ff */
[----:B------:R-:W-:Y:S01]  /*4bd0*/  UIADD3 UR9, UPT, UPT, UR13, 0xd0, URZ ;  /* 0x000000d00d097890 */ /* 0x000fe2000fffe0ff */
[----:B------:R-:W-:Y:S03]  /*4be0*/  LOP3.LUT R28, R28, R0, RZ, 0x3c, !PT ;  /* 0x000000001c1c7212 */ /* 0x000fe600078e3cff */
[----:B------:R-:W-:Y:S02]  /*4bf0*/  @!P4 R2UR UR16, R8 ;  /* 0x000000000810c2ca */ /* 0x000fe400000e0000 */
[----:B------:R-:W-:Y:S01]  /*4c00*/  IMAD.U32 R9, RZ, RZ, UR8 ;  /* 0x00000008ff097e24 */ /* 0x000fe2000f8e00ff */
[----:B------:R-:W-:Y:S01]  /*4c10*/  @!UP1 UIADD3 UR8, UPT, UPT, UR15, 0x200, URZ ;  /* 0x000002000f089890 */ /* 0x000fe2000fffe0ff */
[----:B------:R-:W-:Y:S01]  /*4c20*/  VOTEU.ALL UP1, P4 ;  /* 0x0000000000ff7886 */ /* 0x000fe20002020000 */
[----:B------:R-:W-:Y:S02]  /*4c30*/  UPRMT UR15, UR37, 0x654, UR9 ;  /* 0x00000654250f7896 */ /* 0x000fe40008000009 */
[----:B------:R-:W-:Y:S11]  /*4c40*/  @!P4 R2UR UR17, R9 ;  /* 0x000000000911c2ca */ /* 0x000ff600000e0000 */
[----:B------:R-:W-:Y:S02]  /*4c50*/  @!UPT UIADD3 URZ, UPT, UPT, URZ, URZ, URZ ;  /* 0x000000fffffff290 */ /* 0x000fe4000fffe0ff */
[----:B------:R2:W-:Y:S01]  /*4c60*/  @!UP1 UTMALDG.3D [UR8], [UR16], desc[UR18] ;  /* 0x00001208100095b4 */ /* 0x0005e20008011000 */
[----:B------:R2:W-:Y:S01]  /*4c70*/  @!P4 SYNCS.ARRIVE.TRANS64.RED.A0TR RZ, [UR13+0xd0], R25 ;  /* 0x0000d019ffffc9a7 */ /* 0x0005e2000830040d */
[----:B------:R-:W-:Y:S04]  /*4c80*/  UIADD3 UR13, UPT, UPT, UR14, 0x1, URZ ;  /* 0x000000010e0d7890 */ /* 0x000fe8000fffe0ff */
[----:B------:R-:W-:Y:S04]  /*4c90*/  UISETP.NE.AND UP1, UPT, UR13, 0x3, UPT ;  /* 0x000000030d00788c */ /* 0x000fe8000bf25270 */
[----:B------:R-:W-:Y:S02]  /*4ca0*/  USEL UR14, URZ, 0x1, UP1 ;  /* 0x00000001ff0e7887 */ /* 0x000fe40008800000 */
[----:B------:R-:W-:Y:S02]  /*4cb0*/  USEL UR13, UR13, URZ, UP1 ;  /* 0x000000ff0d0d7287 */ /* 0x000fe40008800000 */
[----:B------:R-:W-:Y:S02]  /*4cc0*/  UPLOP3.LUT UP1, UPT, UPT, UPT, UPT, 0x80, 0x8 ;  /* 0x000000000008789c */ /* 0x000fe40003f2f070 */
[----:B------:R-:W-:Y:S01]  /*4cd0*/  LOP3.LUT R32, R32, UR14, RZ, 0x3c, !PT ;  /* 0x0000000e20207c12 */ /* 0x000fe2000f8e3cff */
[----:B------:R-:W-:Y:S01]  /*4ce0*/  SYNCS.ARRIVE.TRANS64.RED.A1T0 RZ, [UR15], RZ ;  /* 0x000000ffffff79a7 */ /* 0x000fe2000810040f */
[----:B------:R-:W-:Y:S07]  /*4cf0*/  @P3 BRA `(.L_x_86) ;  /* 0xfffffff4001c3947 */ /* 0x000fee000383ffff */
[----:B------:R-:W-:Y:S01]  /*4d00*/  UIADD3 UR7, UPT, UPT, UR7, 0xe8, URZ ;  /* 0x000000e807077890 */ /* 0x000fe2000fffe0ff */
[----:B------:R-:W-:-:S03]  /*4d10*/  SHF.L.U32 R2, R32, 0x1f, RZ ;  /* 0x0000001f20027819 */ /* 0x000fc600000006ff */
[----:B------:R-:W-:-:S09]  /*4d20*/  ULEA UR4, UR13, UR7, 0x3 ;  /* 0x000000070d047291 */ /* 0x000fd2000f8e18ff */
[----:B------:R-:W1:Y:S02]  /*4d30*/  SYNCS.PHASECHK.TRANS64.TRYWAIT P0, [UR4], R2 ;  /* 0x00000002ff0075a7 */ /* 0x000e640008001104 */
[----:B-1----:R-:W-:Y:S05]  /*4d40*/  @!P0 BRA `(.L_x_87) ;  /* 0x00000030006c8947 */ /* 0x002fea0003800000 */
.L_x_177:
        /* <DEDUP_REMOVED lines=9> */
.L_x_179:
[----:B------:R-:W-:-:S04]  /*4de0*/  UIADD3 UR5, UPT, UPT, UR5, 0x1, URZ ;  /* 0x0000000105057890 */ /* 0x000fc8000fffe0ff */
[----:B------:R-:W-:-:S04]  /*4df0*/  UISETP.NE.AND UP0, UPT, UR5, 0x3, UPT ;  /* 0x000000030500788c */ /* 0x000fc8000bf05270 */
[----:B------:R-:W-:Y:S02]  /*4e00*/  USEL UR4, URZ, 0x1, UP0 ;  /* 0x00000001ff047887 */ /* 0x000fe40008000000 */
[----:B------:R-:W-:-:S04]  /*4e10*/  USEL UR5, UR5, URZ, UP0 ;  /* 0x000000ff05057287 */ /* 0x000fc80008000000 */
[----:B------:R-:W-:Y:S01]  /*4e20*/  ULEA UR5, UR5, UR7, 0x3 ;  /* 0x0000000705057291 */ /* 0x000fe2000f8e18ff */
[----:B-1----:R-:W-:-:S04]  /*4e30*/  LOP3.LUT R2, R32, UR4, RZ, 0x3c, !PT ;  /* 0x0000000420027c12 */ /* 0x002fc8000f8e3cff */
[----:B------:R-:W-:Y:S01]  /*4e40*/  SHF.L.U32 R2, R2, 0x1f, RZ ;  /* 0x0000001f02027819 */ /* 0x000fe200000006ff */
[----:B------:R-:W-:-:S07]  /*4e50*/  IMAD.U32 R0, RZ, RZ, UR5 ;  /* 0x00000005ff007e24 */ /* 0x000fce000f8e00ff */
.L_x_89:
[----:B-1----:R1:W3:Y:S02]  /*4e60*/  SYNCS.PHASECHK.TRANS64.TRYWAIT P0, [R0+URZ], R2 ;  /* 0x00000002000075a7 */ /* 0x0022e400080011ff */
[----:B---3--:R-:W-:Y:S05]  /*4e70*/  @!P0 NANOSLEEP.SYNCS 0x989680 ;  /* 0x009896800000895d */ /* 0x008fea0003900000 */
[----:B------:R-:W3:Y:S02]  /*4e80*/  @!P0 SYNCS.PHASECHK.TRANS64 P0, [R0+URZ], R2 ;  /* 0x00000002000085a7 */ /* 0x000ee400080010ff */
[----:B--23--:R-:W-:Y:S05]  /*4e90*/  @P0 EXIT ;  /* 0x000000000000094d */ /* 0x00cfea0003800000 */
[----:B------:R-:W-:Y:S05]  /*4ea0*/  BRA `(.L_x_89) ;  /* 0xfffffffc00ec7947 */ /* 0x000fea000383ffff */
.L_x_77:
[----:B------:R-:W-:-:S06]  /*4eb0*/  UISETP.GE.AND UP1, UPT, UR8, 0x4, UPT ;  /* 0x000000040800788c */ /* 0x000fcc000bf26270 */
[----:B------:R-:W-:-:S13]  /*4ec0*/  PLOP3.LUT P0, PT, PT, PT, UP1, 0x80, 0x8 ;  /* 0x000000000008781c */ /* 0x000fda0003f0f018 */
[----:B------:R-:W-:Y:S05]  /*4ed0*/  @!P0 EXIT ;  /* 0x000000000000894d */ /* 0x000fea0003800000 */
[----:B------:R-:W-:Y:S01]  /*4ee0*/  BAR.SYNC.DEFER_BLOCKING 0x6, 0xa0 ;  /* 0x0182800000007b1d */ /* 0x000fe20000010000 */
[C---:B------:R-:W-:Y:S01]  /*4ef0*/  IMAD.SHL.U32 R3, R70.reuse, 0x20, RZ ;  /* 0x0000002046037824 */ /* 0x040fe200078e00ff */
[C---:B------:R-:W-:Y:S01]  /*4f00*/  LOP3.LUT P0, RZ, R70.reuse, 0x4, RZ, 0xc0, !PT ;  /* 0x0000000446ff7812 */ /* 0x040fe2000780c0ff */
[C---:B------:R-:W-:Y:S02]  /*4f10*/  IMAD.SHL.U32 R64, R70.reuse, 0x10, RZ ;  /* 0x0000001046407824 */ /* 0x040fe400078e00ff */
[C---:B------:R-:W-:Y:S01]  /*4f20*/  IMAD.SHL.U32 R2, R70.reuse, 0x4, RZ ;  /* 0x0000000446027824 */ /* 0x040fe200078e00ff */
[----:B------:R-:W-:Y:S02]  /*4f30*/  UMOV UR48, 0x400 ;  /* 0x0000040000307882 */ /* 0x000fe40000000000 */
[----:B------:R-:W1:Y:S01]  /*4f40*/  LDC R63, c[0x0][0x370] ;  /* 0x0000dc00ff3f7b82 */ /* 0x000e620000000800 */
[----:B------:R-:W-:Y:S01]  /*4f50*/  ULEA UR48, UR37, UR48, 0x18 ;  /* 0x0000003025307291 */ /* 0x000fe2000f8ec0ff */
[----:B------:R-:W-:Y:S01]  /*4f60*/  LOP3.LUT R4, R3, 0xc0, RZ, 0xc0, !PT ;  /* 0x000000c003047812 */ /* 0x000fe200078ec0ff */
[----:B------:R-:W-:Y:S01]  /*4f70*/  IMAD.U32 R32, R70, 0x10000, RZ ;  /* 0x0001000046207824 */ /* 0x000fe200078e00ff */
[----:B------:R-:W-:Y:S01]  /*4f80*/  LOP3.LUT R64, R64, 0x600, RZ, 0xc0, !PT ;  /* 0x0000060040407812 */ /* 0x000fe200078ec0ff */
[----:B------:R-:W-:Y:S01]  /*4f90*/  IMAD.MOV.U32 R69, RZ, RZ, 0x10 ;  /* 0x00000010ff457424 */ /* 0x000fe200078e00ff */
[----:B------:R-:W-:Y:S01]  /*4fa0*/  LOP3.LUT R2, R4, 0x18, R2, 0xf8, !PT ;  /* 0x0000001804027812 */ /* 0x000fe200078ef802 */
[----:B------:R-:W-:Y:S01]  /*4fb0*/  IMAD.MOV.U32 R31, RZ, RZ, RZ ;  /* 0x000000ffff1f7224 */ /* 0x000fe200078e00ff */
[----:B------:R-:W2:Y:S01]  /*4fc0*/  LDC R28, c[0x0][0xb0c] ;  /* 0x0002c300ff1c7b82 */ /* 0x000ea20000000800 */
[----:B------:R-:W-:Y:S01]  /*4fd0*/  SHF.R.U32.HI R4, RZ, 0x1, R70 ;  /* 0x00000001ff047819 */ /* 0x000fe20000011646 */
[----:B------:R-:W-:Y:S01]  /*4fe0*/  IMAD.MOV.U32 R68, RZ, RZ, RZ ;  /* 0x000000ffff447224 */ /* 0x000fe200078e00ff */
[--C-:B------:R-:W-:Y:S01]  /*4ff0*/  LOP3.LUT R64, R64, 0x20, R3.reuse, 0xf8, !PT ;  /* 0x0000002040407812 */ /* 0x100fe200078ef803 */
[----:B------:R-:W-:Y:S01]  /*5000*/  IMAD.MOV.U32 R73, RZ, RZ, RZ ;  /* 0x000000ffff497224 */ /* 0x000fe200078e00ff */
[----:B------:R-:W-:Y:S01]  /*5010*/  LOP3.LUT R32, R32, 0x600000, RZ, 0xc0, !PT ;  /* 0x0060000020207812 */ /* 0x000fe200078ec0ff */
[----:B------:R-:W-:Y:S01]  /*5020*/  IMAD.MOV.U32 R67, RZ, RZ, RZ ;  /* 0x000000ffff437224 */ /* 0x000fe200078e00ff */
[----:B------:R-:W-:Y:S01]  /*5030*/  LOP3.LUT R2, R2, 0x8, R4, 0x78, !PT ;  /* 0x0000000802027812 */ /* 0x000fe200078e7804 */
[----:B------:R-:W4:Y:S01]  /*5040*/  LDC R61, c[0x0][0xb20] ;  /* 0x0002c800ff3d7b82 */ /* 0x000f220000000800 */
[----:B------:R-:W3:Y:S01]  /*5050*/  LDS R0, [UR48+0x1c0] ;  /* 0x0001c030ff007984 */ /* 0x000ee20008000800 */
[----:B------:R-:W-:Y:S01]  /*5060*/  LOP3.LUT R64, R64, 0x100, R3, 0xf8, !PT ;  /* 0x0000010040407812 */ /* 0x000fe200078ef803 */
[----:B------:R-:W1:Y:S01]  /*5070*/  LDCU.64 UR54, c[0x0][0x348] ;  /* 0x00006900ff3677ac */ /* 0x000e620008000a00 */
[----:B------:R-:W-:-:S02]  /*5080*/  LOP3.LUT R70, R70, 0x60, RZ, 0xc0, !PT ;  /* 0x0000006046467812 */ /* 0x000fc400078ec0ff */
[----:B------:R-:W-:Y:S01]  /*5090*/  LOP3.LUT R64, R64, R2, RZ, 0xfc, !PT ;  /* 0x0000000240407212 */ /* 0x000fe200078efcff */
[----:B------:R-:W1:Y:S01]  /*50a0*/  LDCU.64 UR38, c[0x0][0x888] ;  /* 0x00011100ff2677ac */ /* 0x000e620008000a00 */
[----:B------:R-:W1:Y:S01]  /*50b0*/  LDC R27, c[0x0][0xb30] ;  /* 0x0002cc00ff1b7b82 */ /* 0x000e620000000800 */
[----:B------:R-:W-:Y:S01]  /*50c0*/  SEL R69, R69, 0xfffffff0, !P0 ;  /* 0xfffffff045457807 */ /* 0x000fe20004000000 */
[----:B------:R-:W1:Y:S01]  /*50d0*/  LDCU.64 UR44, c[0x0][0x890] ;  /* 0x00011200ff2c77ac */ /* 0x000e620008000a00 */
[----:B------:R-:W-:-:S05]  /*50e0*/  UMOV UR51, 0x1 ;  /* 0x0000000100337882 */ /* 0x000fca0000000000 */
[----:B------:R-:W1:Y:S01]  /*50f0*/  LDC.64 R56, c[0x0][0xb10] ;  /* 0x0002c400ff387b82 */ /* 0x000e620000000a00 */
[----:B------:R-:W-:Y:S01]  /*5100*/  UMOV UR56, URZ ;  /* 0x000000ff00387c82 */ /* 0x000fe20008000000 */
[----:B------:R-:W-:Y:S01]  /*5110*/  UIADD3 UR52, UPT, UPT, UR48, 0x200, URZ ;  /* 0x0000020030347890 */ /* 0x000fe2000fffe0ff */
[----:B------:R-:W-:Y:S01]  /*5120*/  UMOV UR50, URZ ;  /* 0x000000ff00327c82 */ /* 0x000fe20008000000 */
[----:B------:R-:W-:-:S04]  /*5130*/  UMOV UR49, URZ ;  /* 0x000000ff00317c82 */ /* 0x000fc80008000000 */
[----:B------:R-:W1:Y:S08]  /*5140*/  LDC.64 R24, c[0x0][0xb18] ;  /* 0x0002c600ff187b82 */ /* 0x000e700000000a00 */
[----:B------:R-:W1:Y:S08]  /*5150*/  LDC.64 R22, c[0x0][0xb28] ;  /* 0x0002ca00ff167b82 */ /* 0x000e700000000a00 */
[----:B------:R-:W1:Y:S01]  /*5160*/  LDC.64 R54, c[0x0][0x8b0] ;  /* 0x00022c00ff367b82 */ /* 0x000e620000000a00 */
[----:B---3--:R-:W-:-:S07]  /*5170*/  IMAD.IADD R32, R0, 0x1, R32 ;  /* 0x0000000100207824 */ /* 0x008fce00078e0220 */
[----:B------:R-:W3:Y:S08]  /*5180*/  LDC.64 R52, c[0x0][0x8a8] ;  /* 0x00022a00ff347b82 */ /* 0x000ef00000000a00 */
[----:B--2-4-:R-:W1:Y:S02]  /*5190*/  LDC R62, c[0x0][0x374] ;  /* 0x0000dd00ff3e7b82 */ /* 0x014e640000000800 */
.L_x_120:
[----:B------:R-:W-:Y:S02]  /*51a0*/  LEA R0, R73, UR48, 0x3 ;  /* 0x0000003049007c11 */ /* 0x000fe4000f8e18ff */
[----:B------:R-:W-:Y:S02]  /*51b0*/  SHF.L.U32 R2, R67, 0x1f, RZ ;  /* 0x0000001f43027819 */ /* 0x000fe400000006ff */
[----:B-1----:R-:W-:Y:S02]  /*51c0*/  LEA R16, R73, UR48, 0x4 ;  /* 0x0000003049107c11 */ /* 0x002fe4000f8e20ff */
[----:B------:R-:W2:Y:S02]  /*51d0*/  SYNCS.PHASECHK.TRANS64.TRYWAIT P0, [R0+URZ+0x110], R2 ;  /* 0x00011002000075a7 */ /* 0x000ea400080011ff */
[----:B--2---:R-:W-:Y:S05]  /*51e0*/  @!P0 BRA `(.L_x_90) ;  /* 0x0000002c00748947 */ /* 0x004fea0003800000 */
.L_x_180:
[----:B------:R-:W4:Y:S01]  /*51f0*/  LDC.64 R10, c[0x0][0xb10] ;  /* 0x0002c400ff0a7b82 */ /* 0x000f220000000a00 */
[----:B------:R-:W3:Y:S01]  /*5200*/  LDS.128 R16, [R16+0x1a0] ;  /* 0x0001a00010107984 */ /* 0x000ee20000000c00 */
[----:B-1----:R-:W-:Y:S01]  /*5210*/  ISETP.NE.AND P1, PT, R27, 0x1, PT ;  /* 0x000000011b00780c */ /* 0x002fe20003f25270 */
[----:B--2---:R-:W-:Y:S01]  /*5220*/  VIADD R0, R0, 0x120 ;  /* 0x0000012000007836 */ /* 0x004fe20000000000 */
[----:B------:R-:W-:Y:S04]  /*5230*/  ISETP.GE.AND P0, PT, R26, 0x1, PT ;  /* 0x000000011a00780c */ /* 0x000fe80003f06270 */
[----:B------:R-:W1:Y:S01]  /*5240*/  LDC.64 R8, c[0x0][0xb18] ;  /* 0x0002c600ff087b82 */ /* 0x000e620000000a00 */
[----:B------:R-:W-:Y:S01]  /*5250*/  PRMT R0, RZ, 0x654, R0 ;  /* 0x00000654ff007816 */ /* 0x000fe20000000000 */
[----:B------:R-:W-:Y:S01]  /*5260*/  @!PT LDS RZ, [RZ] ;  /* 0x00000000fffff984 */ /* 0x000fe20000000800 */
[----:B------:R-:W-:Y:S01]  /*5270*/  @!PT LDS RZ, [RZ] ;  /* 0x00000000fffff984 */ /* 0x000fe20000000800 */
[----:B------:R-:W-:Y:S01]  /*5280*/  @!PT LDS RZ, [RZ] ;  /* 0x00000000fffff984 */ /* 0x000fe20000000800 */
[----:B------:R-:W-:Y:S01]  /*5290*/  @!PT LDS RZ, [RZ] ;  /* 0x00000000fffff984 */ /* 0x000fe20000000800 */
[----:B------:R2:W-:Y:S06]  /*52a0*/  MEMBAR.ALL.CTA ;  /* 0x0000000000007992 */ /* 0x0005ec0000008000 */
[----:B--2---:R-:W2:Y:S01]  /*52b0*/  FENCE.VIEW.ASYNC.S ;  /* 0x00000000000073c6 */ /* 0x004ea20000000000 */
[----:B------:R-:W1:Y:S08]  /*52c0*/  @!P1 LDC R12, c[0x0][0xb20] ;  /* 0x0002c800ff0c9b82 */ /* 0x000e700000000800 */
[----:B------:R-:W1:Y:S01]  /*52d0*/  @!P1 LDC R7, c[0x0][0xb0c] ;  /* 0x0002c300ff079b82 */ /* 0x000e620000000800 */
[----:B--2---:R2:W-:Y:S01]  /*52e0*/  SYNCS.ARRIVE.TRANS64.RED.A1T0 RZ, [R0+URZ], RZ ;  /* 0x000000ff00ff79a7 */ /* 0x0045e200081004ff */
[----:B---3--:R-:W-:Y:S04]  /*52f0*/  LOP3.LUT P4, RZ, R18, 0x1, RZ, 0xc0, !PT ;  /* 0x0000000112ff7812 */ /* 0x008fe8000788c0ff */
[----:B------:R-:W-:Y:S09]  /*5300*/  P2R R71, PR, RZ, 0x10 ;  /* 0x00000010ff477803 */ /* 0x000ff20000000000 */
[----:B------:R-:W-:Y:S02]  /*5310*/  @P4 MOV R30, R16 ;  /* 0x00000010001e4202 */ /* 0x000fe40000000f00 */
[----:B------:R-:W-:Y:S01]  /*5320*/  @P4 LOP3.LUT R29, R17, 0xffff, RZ, 0xc0, !PT ;  /* 0x0000ffff111d4812 */ /* 0x000fe200078ec0ff */
[----:B--2-4-:R-:W-:Y:S06]  /*5330*/  @!P0 BRA `(.L_x_91) ;  /* 0x0000000000a48947 */ /* 0x014fec0003800000 */
[----:B------:R-:W-:Y:S01]  /*5340*/  IMAD.HI.U32 R0, R62, R25, RZ ;  /* 0x000000193e007227 */ /* 0x000fe200078e00ff */
[----:B------:R-:W-:Y:S02]  /*5350*/  ISETP.NE.AND P0, PT, R24, 0x1, PT ;  /* 0x000000011800780c */ /* 0x000fe40003f05270 */
[----:B------:R-:W-:Y:S01]  /*5360*/  ISETP.NE.AND P2, PT, R26, 0x1, PT ;  /* 0x000000011a00780c */ /* 0x000fe20003f45270 */
[----:B------:R-:W-:Y:S01]  /*5370*/  IMAD.HI.U32 R4, R63, R56, RZ ;  /* 0x000000383f047227 */ /* 0x000fe200078e00ff */
[----:B------:R-:W-:Y:S02]  /*5380*/  SHF.R.U32.HI R0, RZ, R61, R0 ;  /* 0x0000003dff007219 */ /* 0x000fe40000011600 */
[----:B------:R-:W-:Y:S01]  /*5390*/  ISETP.NE.AND P3, PT, R28, 0x1, PT ;  /* 0x000000011c00780c */ /* 0x000fe20003f65270 */
[----:B------:R-:W-:Y:S01]  /*53a0*/  IMAD.HI.U32 R6, R29, R25, RZ ;  /* 0x000000191d067227 */ /* 0x000fe200078e00ff */
[-C--:B------:R-:W-:Y:S02]  /*53b0*/  SHF.R.U32.HI R4, RZ, R57.reuse, R4 ;  /* 0x00000039ff047219 */ /* 0x080fe40000011604 */
[----:B------:R-:W-:Y:S01]  /*53c0*/  SEL R0, R62, R0, !P0 ;  /* 0x000000003e007207 */ /* 0x000fe20004000000 */
[----:B------:R-:W-:Y:S01]  /*53d0*/  IMAD.HI.U32 R5, R30, R56, RZ ;  /* 0x000000381e057227 */ /* 0x000fe200078e00ff */
[----:B------:R-:W-:Y:S03]  /*53e0*/  SEL R4, R63, R4, !P3 ;  /* 0x000000043f047207 */ /* 0x000fe60005800000 */
[-C--:B------:R-:W-:Y:S01]  /*53f0*/  IMAD.HI.U32 R3, R0, R22.reuse, RZ ;  /* 0x0000001600037227 */ /* 0x080fe200078e00ff */
[----:B------:R-:W-:Y:S03]  /*5400*/  SHF.R.U32.HI R5, RZ, R57, R5 ;  /* 0x00000039ff057219 */ /* 0x000fe60000011605 */
[----:B------:R-:W-:Y:S01]  /*5410*/  IMAD.HI.U32 R2, R4, R22, RZ ;  /* 0x0000001604027227 */ /* 0x000fe200078e00ff */
[----:B------:R-:W-:Y:S02]  /*5420*/  @P2 SHF.R.U32.HI R0, RZ, R23, R3 ;  /* 0x00000017ff002219 */ /* 0x000fe40000011603 */
[----:B------:R-:W-:Y:S02]  /*5430*/  SHF.R.U32.HI R3, RZ, R61, R6 ;  /* 0x0000003dff037219 */ /* 0x000fe40000011606 */
[----:B------:R-:W-:Y:S01]  /*5440*/  @P2 SHF.R.U32.HI R4, RZ, R23, R2 ;  /* 0x00000017ff042219 */ /* 0x000fe20000011602 */
[----:B------:R-:W-:Y:S01]  /*5450*/  IMAD R0, R26, R0, RZ ;  /* 0x000000001a007224 */ /* 0x000fe200078e02ff */
[----:B------:R-:W-:Y:S02]  /*5460*/  SEL R3, R29, R3, !P0 ;  /* 0x000000031d037207 */ /* 0x000fe40004000000 */
[----:B------:R-:W-:Y:S01]  /*5470*/  SEL R2, R30, R5, !P3 ;  /* 0x000000051e027207 */ /* 0x000fe20005800000 */
[----:B------:R-:W-:Y:S01]  /*5480*/  IMAD R5, R26, R4, RZ ;  /* 0x000000041a057224 */ /* 0x000fe200078e02ff */
[C---:B------:R-:W-:Y:S01]  /*5490*/  ISETP.GE.AND P0, PT, R3.reuse, R0, PT ;  /* 0x000000000300720c */ /* 0x040fe20003f06270 */
[C---:B------:R-:W-:Y:S03]  /*54a0*/  IMAD.HI.U32 R0, R3.reuse, R22, RZ ;  /* 0x0000001603007227 */ /* 0x040fe600078e00ff */
[C---:B------:R-:W-:Y:S02]  /*54b0*/  ISETP.GE.OR P0, PT, R2.reuse, R5, P0 ;  /* 0x000000050200720c */ /* 0x040fe40000706670 */
[----:B------:R-:W-:Y:S04]  /*54c0*/  SHF.R.U32.HI R0, RZ, R23, R0 ;  /* 0x00000017ff007219 */ /* 0x000fe80000011600 */
[C---:B------:R-:W-:Y:S05]  /*54d0*/  SEL R6, R3.reuse, R0, !P2 ;  /* 0x0000000003067207 */ /* 0x040fea0005000000 */
        /* <DEDUP_REMOVED lines=14> */
[----:B------:R-:W-:Y:S07]  /*55c0*/  IMAD R29, R3, R24, R29 ;  /* 0x00000018031d7224 */ /* 0x000fee00078e021d */
.L_x_91:
[----:B-1----:R-:W-:Y:S01]  /*55d0*/  @!P1 ISETP.NE.AND P0, PT, R8, 0x1, PT ;  /* 0x000000010800980c */ /* 0x002fe20003f05270 */
[----:B------:R-:W-:Y:S01]  /*55e0*/  @!P1 IMAD.HI.U32 R0, R30, R10, RZ ;  /* 0x0000000a1e009227 */ /* 0x000fe200078e00ff */
[----:B------:R-:W-:Y:S01]  /*55f0*/  @!P1 ISETP.NE.AND P2, PT, R7, 0x1, PT ;  /* 0x000000010700980c */ /* 0x000fe20003f45270 */
[----:B------:R-:W-:Y:S01]  /*5600*/  ULOP3.LUT UP0, URZ, UR52, 0x1b0, URZ, 0xc0, !UPT ;  /* 0x000001b034ff7892 */ /* 0x000fe2000f80c0ff */
[----:B------:R-:W-:Y:S01]  /*5610*/  R2UR UR42, R21 ;  /* 0x00000000152a72ca */ /* 0x000fe200000e0000 */
[----:B------:R-:W-:Y:S01]  /*5620*/  @!P1 IMAD.HI.U32 R2, R29, R9, RZ ;  /* 0x000000091d029227 */ /* 0x000fe200078e00ff */
[----:B------:R-:W-:Y:S02]  /*5630*/  @!P1 SHF.R.U32.HI R0, RZ, R11, R0 ;  /* 0x0000000bff009219 */ /* 0x000fe40000011600 */
[----:B------:R-:W-:Y:S01]  /*5640*/  R2UR UR41, R20 ;  /* 0x00000000142972ca */ /* 0x000fe200000e0000 */
[----:B------:R-:W-:Y:S01]  /*5650*/  VIADD R73, R73, 0x1 ;  /* 0x0000000149497836 */ /* 0x000fe20000000000 */
[----:B------:R-:W-:Y:S02]  /*5660*/  @!P1 SHF.R.U32.HI R2, RZ, R12, R2 ;  /* 0x0000000cff029219 */ /* 0x000fe40000011602 */
[----:B------:R-:W-:Y:S02]  /*5670*/  @!P1 SEL R3, R30, R0, !P2 ;  /* 0x000000001e039207 */ /* 0x000fe40005000000 */
[----:B------:R-:W-:Y:S02]  /*5680*/  @!P1 SEL R2, R29, R2, !P0 ;  /* 0x000000021d029207 */ /* 0x000fe40004000000 */
[----:B------:R-:W-:Y:S01]  /*5690*/  @P4 SHF.R.U32.HI R66, RZ, 0x10, R17 ;  /* 0x00000010ff424819 */ /* 0x000fe20000011611 */
[----:B------:R-:W-:Y:S02]  /*56a0*/  USHF.L.U32 UR42, UR42, 0x6, URZ ;  /* 0x000000062a2a7899 */ /* 0x000fe400080006ff */
[----:B------:R-:W-:Y:S02]  /*56b0*/  @!P1 IMAD.IADD R0, R2, 0x1, -R3 ;  /* 0x0000000102009824 */ /* 0x000fe400078e0a03 */
[----:B------:R-:W-:Y:S01]  /*56c0*/  @!P1 IMAD.IADD R2, R3, 0x1, -R2 ;  /* 0x0000000103029824 */ /* 0x000fe200078e0a02 */
[----:B------:R-:W-:Y:S01]  /*56d0*/  USHF.L.U32 UR41, UR41, 0x6, URZ ;  /* 0x0000000629297899 */ /* 0x000fe200080006ff */
[----:B------:R-:W-:Y:S02]  /*56e0*/  @!P1 IMAD R30, R0, R7, R30 ;  /* 0x00000007001e9224 */ /* 0x000fe400078e021e */
[----:B------:R-:W-:Y:S01]  /*56f0*/  @!P1 IMAD R29, R2, R8, R29 ;  /* 0x00000008021d9224 */ /* 0x000fe200078e021d */
[----:B------:R-:W-:Y:S08]  /*5700*/  BRA.U !UP0, `(.L_x_92) ;  /* 0x00000001087c7547 */ /* 0x000ff0000b800000 */
[----:B------:R-:W1:Y:S01]  /*5710*/  LDCU.64 UR8, c[0x4][0x80] ;  /* 0x01001000ff0877ac */ /* 0x000e620008000a00 */
[----:B------:R-:W-:Y:S01]  /*5720*/  MOV R2, 0x0 ;  /* 0x0000000000027802 */ /* 0x000fe20000000f00 */
[----:B------:R-:W-:Y:S02]  /*5730*/  HFMA2 R12, -RZ, RZ, 0, 5.9604644775390625e-08 ;  /* 0x00000001ff0c7431 */ /* 0x000fe400000001ff */
[----:B------:R-:W-:Y:S01]  /*5740*/  IMAD.MOV.U32 R8, RZ, RZ, 0x70 ;  /* 0x00000070ff087424 */ /* 0x000fe200078e00ff */
[----:B------:R2:W3:Y:S01]  /*5750*/  LDC.64 R14, c[0x4][R2] ;  /* 0x01000000020e7b82 */ /* 0x0004e20000000a00 */
[----:B------:R-:W4:Y:S01]  /*5760*/  LDCU.64 UR6, c[0x4][0x88] ;  /* 0x01001100ff0677ac */ /* 0x000f220008000a00 */
[----:B------:R-:W-:Y:S01]  /*5770*/  IMAD.MOV.U32 R13, RZ, RZ, RZ ;  /* 0x000000ffff0d7224 */ /* 0x000fe200078e00ff */
[----:B------:R-:W2:Y:S01]  /*5780*/  LDCU.64 UR4, c[0x4][0x8] ;  /* 0x01000100ff0477ac */ /* 0x000ea20008000a00 */
[----:B-1----:R-:W-:Y:S01]  /*5790*/  MOV R5, UR9 ;  /* 0x0000000900057c02 */ /* 0x002fe20008000f00 */
[----:B------:R-:W-:Y:S01]  /*57a0*/  IMAD.U32 R4, RZ, RZ, UR8 ;  /* 0x00000008ff047e24 */ /* 0x000fe2000f8e00ff */
[----:B----4-:R-:W-:Y:S01]  /*57b0*/  MOV R7, UR7 ;  /* 0x0000000700077c02 */ /* 0x010fe20008000f00 */
[----:B------:R-:W-:Y:S01]  /*57c0*/  IMAD.U32 R6, RZ, RZ, UR6 ;  /* 0x00000006ff067e24 */ /* 0x000fe2000f8e00ff */
[----:B--2---:R-:W-:Y:S01]  /*57d0*/  MOV R11, UR5 ;  /* 0x00000005000b7c02 */ /* 0x004fe20008000f00 */
[----:B------:R-:W-:Y:S02]  /*57e0*/  IMAD.U32 R10, RZ, RZ, UR4 ;  /* 0x00000004ff0a7e24 */ /* 0x000fe4000f8e00ff */
[----:B------:R-:W-:Y:S07]  /*57f0*/  LEPC R20, `(.L_x_93) ;  /* 0x000000001014794e */ /* 0x000fee0000000000 */
[----:B---3-5:R-:W-:Y:S05]  /*5800*/  CALL.ABS.NOINC R14 ;  /* 0x000000000e007343 */ /* 0x028fea0003c00000 */
.L_x_93:
[----:B------:R-:W1:Y:S01]  /*5810*/  LDCU.64 UR8, c[0x4][0x80] ;  /* 0x01001000ff0877ac */ /* 0x000e620008000a00 */
[----:B------:R-:W2:Y:S01]  /*5820*/  LDC.64 R2, c[0x4][R2] ;  /* 0x0100000002027b82 */ /* 0x000ea20000000a00 */
[----:B------:R-:W-:Y:S02]  /*5830*/  HFMA2 R12, -RZ, RZ, 0, 5.9604644775390625e-08 ;  /* 0x00000001ff0c7431 */ /* 0x000fe400000001ff */
[----:B------:R-:W-:Y:S02]  /*5840*/  IMAD.MOV.U32 R8, RZ, RZ, 0x70 ;  /* 0x00000070ff087424 */ /* 0x000fe400078e00ff */
[----:B------:R-:W-:Y:S01]  /*5850*/  IMAD.MOV.U32 R13, RZ, RZ, RZ ;  /* 0x000000ffff0d7224 */ /* 0x000fe200078e00ff */
[----:B------:R-:W3:Y:S01]  /*5860*/  LDCU.64 UR6, c[0x4][0x88] ;  /* 0x01001100ff0677ac */ /* 0x000ee20008000a00 */
[----:B------:R-:W4:Y:S01]  /*5870*/  LDCU.64 UR4, c[0x4][0x8] ;  /* 0x01000100ff0477ac */ /* 0x000f220008000a00 */
[----:B-1----:R-:W-:Y:S02]  /*5880*/  MOV R4, UR8 ;  /* 0x0000000800047c02 */ /* 0x002fe40008000f00 */
[----:B------:R-:W-:Y:S02]  /*5890*/  MOV R5, UR9 ;  /* 0x0000000900057c02 */ /* 0x000fe40008000f00 */
[----:B---3--:R-:W-:Y:S01]  /*58a0*/  MOV R7, UR7 ;  /* 0x0000000700077c02 */ /* 0x008fe20008000f00 */
[----:B------:R-:W-:Y:S01]  /*58b0*/  IMAD.U32 R6, RZ, RZ, UR6 ;  /* 0x00000006ff067e24 */ /* 0x000fe2000f8e00ff */
[----:B----4-:R-:W-:Y:S01]  /*58c0*/  MOV R11, UR5 ;  /* 0x00000005000b7c02 */ /* 0x010fe20008000f00 */
[----:B------:R-:W-:Y:S02]  /*58d0*/  IMAD.U32 R10, RZ, RZ, UR4 ;  /* 0x00000004ff0a7e24 */ /* 0x000fe4000f8e00ff */
[----:B------:R-:W-:Y:S07]  /*58e0*/  LEPC R20, `(.L_x_92) ;  /* 0x000000001014794e */ /* 0x000fee0000000000 */
[----:B--2---:R-:W-:Y:S05]  /*58f0*/  CALL.ABS.NOINC R2 ;  /* 0x0000000002007343 */ /* 0x004fea0003c00000 */
.L_x_92:
[----:B------:R-:W-:Y:S01]  /*5900*/  ISETP.NE.U32.AND P4, PT, R54, RZ, PT ;  /* 0x000000ff3600720c */ /* 0x000fe20003f85070 */
[----:B------:R-:W-:Y:S01]  /*5910*/  UISETP.NE.AND UP2, UPT, UR53, URZ, UPT ;  /* 0x000000ff3500728c */ /* 0x000fe2000bf45270 */
[----:B------:R-:W-:Y:S01]  /*5920*/  ISETP.NE.U32.AND P2, PT, RZ, UR38, PT ;  /* 0x00000026ff007c0c */ /* 0x000fe2000bf45070 */
[----:B------:R-:W-:Y:S01]  /*5930*/  UISETP.NE.U32.AND UP1, UPT, UR44, URZ, UPT ;  /* 0x000000ff2c00728c */ /* 0x000fe2000bf25070 */
[----:B------:R-:W-:Y:S01]  /*5940*/  ISETP.NE.AND.EX P4, PT, R55, RZ, PT, P4 ;  /* 0x000000ff3700720c */ /* 0x000fe20003f85340 */
[----:B------:R-:W-:Y:S01]  /*5950*/  UPLOP3.LUT UP0, UPT, UPT, UPT, UPT, 0x40, 0x4 ;  /* 0x000000000004789c */ /* 0x000fe20003f0e870 */
[----:B------:R-:W-:Y:S01]  /*5960*/  ISETP.NE.AND.EX P2, PT, RZ, UR39, PT, P2 ;  /* 0x00000027ff007c0c */ /* 0x000fe2000bf45320 */
[----:B------:R-:W-:Y:S01]  /*5970*/  UISETP.NE.AND.EX UP1, UPT, UR45, URZ, UPT, UP1 ;  /* 0x000000ff2d00728c */ /* 0x000fe2000bf25310 */
[----:B------:R-:W-:Y:S04]  /*5980*/  PLOP3.LUT P1, PT, PT, PT, UP2, 0x80, 0x8 ;  /* 0x000000000008781c */ /* 0x000fe80003f2f028 */
[----:B------:R-:W-:Y:S06]  /*5990*/  @UP2 UPLOP3.LUT UP0, UPT, UPT, UPT, UP1, 0x80, 0x8 ;  /* 0x000000000008289c */ /* 0x000fec0003f0f010 */
[----:B------:R-:W-:Y:S01]  /*59a0*/  PLOP3.LUT P0, PT, PT, PT, UP0, 0x80, 0x8 ;  /* 0x000000000008781c */ /* 0x000fe20003f0f008 */
[----:B------:R-:W-:Y:S01]  /*59b0*/  @!UPT UIADD3 URZ, UPT, UPT, URZ, URZ, URZ ;  /* 0x000000fffffff290 */ /* 0x000fe2000fffe0ff */
[----:B------:R-:W-:Y:S11]  /*59c0*/  BRA.U !UP1, `(.L_x_94) ;  /* 0x0000000109387547 */ /* 0x000ff6000b800000 */
[----:B------:R-:W-:Y:S01]  /*59d0*/  UISETP.NE.U32.AND UP0, UPT, UR38, URZ, UPT ;  /* 0x000000ff2600728c */ /* 0x000fe2000bf05070 */
[----:B------:R-:W-:Y:S02]  /*59e0*/  HFMA2 R0, -RZ, RZ, 0, 5.9604644775390625e-08 ;  /* 0x00000001ff007431 */ /* 0x000fe400000001ff */
[----:B------:R-:W-:Y:S01]  /*59f0*/  IMAD.MOV.U32 R60, RZ, RZ, 0x1 ;  /* 0x00000001ff3c7424 */ /* 0x000fe200078e00ff */
[----:B------:R-:W-:Y:S06]  /*5a00*/  UISETP.NE.AND.EX UP0, UPT, UR39, URZ, UPT, UP0 ;  /* 0x000000ff2700728c */ /* 0x000fec000bf05300 */
[----:B------:R-:W-:Y:S05]  /*5a10*/  PLOP3.LUT P3, PT, PT, PT, UP0, 0x80, 0x8 ;  /* 0x000000000008781c */ /* 0x000fea0003f6f008 */
[----:B------:R-:W1:Y:S01]  /*5a20*/  @UP0 LDCU.64 UR6, c[0x0][0x888] ;  /* 0x00011100ff0607ac */ /* 0x000e620008000a00 */
[----:B------:R-:W-:Y:S07]  /*5a30*/  @UP0 UIMAD UR4, UR36, UR44, URZ ;  /* 0x0000002c240402a4 */ /* 0x000fee000f8e02ff */
[----:B------:R-:W-:Y:S01]  /*5a40*/  @!P3 PRMT R60, R0, 0x7610, R60 ;  /* 0x00007610003cb816 */ /* 0x000fe2000000003c */
[----:B-1----:R-:W-:Y:S03]  /*5a50*/  @UP0 UIMAD.WIDE UR6, UR4, 0x4, UR6 ;  /* 0x00000004040608a5 */ /* 0x002fe6000f8e0206 */
[----:B------:R-:W1:Y:S03]  /*5a60*/  @!UP0 LDCU UR4, c[0x0][0x880] ;  /* 0x00011000ff0487ac */ /* 0x000e660008000800 */
[----:B------:R-:W-:Y:S01]  /*5a70*/  IMAD.U32 R2, RZ, RZ, UR6 ;  /* 0x00000006ff027e24 */ /* 0x000fe2000f8e00ff */
[----:B------:R-:W-:Y:S05]  /*5a80*/  MOV R3, UR7 ;  /* 0x0000000700037c02 */ /* 0x000fea0008000f00 */
[----:B-----5:R2:W5:Y:S02]  /*5a90*/  @P3 LDG.E R35, desc[UR46][R2.64] ;  /* 0x0000002e02233981 */ /* 0x020564000c1e1900 */
[----:B-12---:R-:W-:Y:S02]  /*5aa0*/  @!P3 IMAD.U32 R35, RZ, RZ, UR4 ;  /* 0x00000004ff23be24 */ /* 0x006fe4000f8e00ff */
.L_x_94:
[----:B------:R-:W-:Y:S05]  /*5ab0*/  @!P4 BRA `(.L_x_95) ;  /* 0x000000000020c947 */ /* 0x000fea0003800000 */
[----:B------:R-:W-:Y:S04]  /*5ac0*/  ISETP.NE.U32.AND P3, PT, R52, RZ, PT ;  /* 0x000000ff3400720c */ /* 0x000fe80003f65070 */
[----:B------:R-:W-:Y:S11]  /*5ad0*/  ISETP.NE.AND.EX P3, PT, R53, RZ, PT, P3 ;  /* 0x000000ff3500720c */ /* 0x000ff60003f65330 */
[----:B------:R-:W-:Y:S02]  /*5ae0*/  @!UPT UIADD3 URZ, UPT, UPT, URZ, URZ, URZ ;  /* 0x000000fffffff290 */ /* 0x000fe4000fffe0ff */
[----:B------:R-:W1:Y:S01]  /*5af0*/  @P3 LDC.64 R2, c[0x0][0x8a8] ;  /* 0x00022a00ff023b82 */ /* 0x000e620000000a00 */
[----:B------:R-:W-:Y:S04]  /*5b00*/  @P3 IMAD R0, R54, UR36, RZ ;  /* 0x0000002436003c24 */ /* 0x000fe8000f8e02ff */
[----:B-1----:R-:W-:Y:S05]  /*5b10*/  @P3 IMAD.WIDE R2, R0, 0x4, R2 ;  /* 0x0000000400023825 */ /* 0x002fea00078e0202 */
[----:B-----5:R1:W5:Y:S02]  /*5b20*/  @P3 LDG.E R33, desc[UR46][R2.64] ;  /* 0x0000002e02213981 */ /* 0x020364000c1e1900 */
[----:B-1----:R-:W2:Y:S02]  /*5b30*/  @!P3 LDC R33, c[0x0][0x8a0] ;  /* 0x00022800ff21bb82 */ /* 0x002ea40000000800 */
.L_x_95:
[----:B-----5:R-:W-:Y:S01]  /*5b40*/  FSETP.NEU.AND P3, PT, R35, RZ, PT ;  /* 0x000000ff2300720b */ /* 0x020fe20003f6d000 */
[----:B------:R-:W-:Y:S01]  /*5b50*/  IMAD.U32 R2, RZ, RZ, UR56 ;  /* 0x00000038ff027e24 */ /* 0x000fe2000f8e00ff */
[----:B------:R-:W-:Y:S01]  /*5b60*/  SEL R5, RZ, 0xffffffff, P2 ;  /* 0xffffffffff057807 */ /* 0x000fe20001000000 */
[----:B------:R-:W-:Y:S01]  /*5b70*/  ULOP3.LUT UR4, UR51, 0x1, URZ, 0x3c, !UPT ;  /* 0x0000000133047892 */ /* 0x000fe2000f8e3cff */
[----:B------:R-:W-:Y:S01]  /*5b80*/  @P1 LOP3.LUT P2, RZ, R60, 0xff, RZ, 0xc0, !PT ;  /* 0x000000ff3cff1812 */ /* 0x000fe2000784c0ff */
[----:B------:R-:W-:Y:S01]  /*5b90*/  BSSY B1, `(.L_x_96) ;  /* 0x000003d000017945 */ /* 0x000fe20003800000 */
[----:B------:R-:W-:Y:S01]  /*5ba0*/  @P1 SEL R0, RZ, 0xffffffff, P3 ;  /* 0xffffffffff001807 */ /* 0x000fe20001800000 */
[----:B------:R-:W-:Y:S01]  /*5bb0*/  IMAD.MOV.U32 R47, RZ, RZ, 0x1 ;  /* 0x00000001ff2f7424 */ /* 0x000fe200078e00ff */
[----:B------:R-:W-:Y:S01]  /*5bc0*/  LEA R2, R2, UR48, 0x3 ;  /* 0x0000003002027c11 */ /* 0x000fe2000f8e18ff */
[----:B------:R-:W-:Y:S01]  /*5bd0*/  IMAD.U32 R45, RZ, RZ, UR4 ;  /* 0x00000004ff2d7e24 */ /* 0x000fe2000f8e00ff */
[----:B------:R-:W-:Y:S01]  /*5be0*/  @P0 SEL R0, R5, R0, !P2 ;  /* 0x0000000005000207 */ /* 0x000fe20005000000 */
[----:B------:R-:W-:Y:S01]  /*5bf0*/  IMAD.U32 R46, RZ, RZ, UR56 ;  /* 0x00000038ff2e7e24 */ /* 0x000fe2000f8e00ff */
[C---:B------:R-:W-:Y:S02]  /*5c00*/  LEA R44, R31.reuse, UR48, 0x3 ;  /* 0x000000301f2c7c11 */ /* 0x040fe4000f8e18ff */
[----:B------:R-:W-:Y:S02]  /*5c10*/  CS2R R50, SRZ ;  /* 0x0000000000327805 */ /* 0x000fe4000001ff00 */
[----:B------:R-:W-:Y:S02]  /*5c20*/  @P1 LOP3.LUT R0, R0, 0x1, RZ, 0xc0, !PT ;  /* 0x0000000100001812 */ /* 0x000fe400078ec0ff */
[----:B------:R-:W-:Y:S02]  /*5c30*/  CS2R R48, SRZ ;  /* 0x0000000000307805 */ /* 0x000fe4000001ff00 */
[----:B------:R-:W-:Y:S02]  /*5c40*/  SHF.L.U32 R3, R68, 0x1f, RZ ;  /* 0x0000001f44037819 */ /* 0x000fe400000006ff */
[----:B------:R-:W-:Y:S02]  /*5c50*/  CS2R R42, SRZ ;  /* 0x00000000002a7805 */ /* 0x000fe4000001ff00 */
[----:B------:R-:W-:Y:S02]  /*5c60*/  ISETP.NE.U32.OR P5, PT, R0, 0x1, !P1 ;  /* 0x000000010000780c */ /* 0x000fe40004fa5470 */
[----:B------:R-:W-:Y:S02]  /*5c70*/  CS2R R40, SRZ ;  /* 0x0000000000287805 */ /* 0x000fe4000001ff00 */
[----:B------:R-:W-:Y:S02]  /*5c80*/  PLOP3.LUT P2, PT, PT, PT, UP1, 0x80, 0x8 ;  /* 0x000000000008781c */ /* 0x000fe40003f4f018 */
[----:B------:R-:W-:Y:S02]  /*5c90*/  LEA.HI R34, R31, R31, RZ, 0x1 ;  /* 0x0000001f1f227211 */ /* 0x000fe400078f08ff */
[----:B------:R-:W-:Y:S02]  /*5ca0*/  LOP3.LUT P4, R72, R60, 0xff, RZ, 0xc0, !PT ;  /* 0x000000ff3c487812 */ /* 0x000fe4000788c0ff */
[----:B------:R-:W-:Y:S02]  /*5cb0*/  SEL R4, RZ, 0xffffffff, P3 ;  /* 0xffffffffff047807 */ /* 0x000fe40001800000 */
[----:B------:R-:W-:Y:S02]  /*5cc0*/  P2R R74, PR, RZ, 0x20 ;  /* 0x00000020ff4a7803 */ /* 0x000fe40000000000 */
[----:B------:R-:W-:Y:S03]  /*5cd0*/  @P5 SHF.L.U32 R0, R45, 0x1f, RZ ;  /* 0x0000001f2d005819 */ /* 0x000fe600000006ff */
[----:B------:R-:W-:Y:S01]  /*5ce0*/  @P2 SEL R4, R5, R4, !P4 ;  /* 0x0000000405042207 */ /* 0x000fe20006000000 */
[----:B------:R1:W3:Y:S03]  /*5cf0*/  @P5 SYNCS.PHASECHK.TRANS64.TRYWAIT P1, [R2+URZ+0xd0], R0 ;  /* 0x0000d000020055a7 */ /* 0x0002e600080211ff */
[----:B------:R-:W-:Y:S04]  /*5d00*/  LOP3.LUT R4, R4, 0x1, RZ, 0xc0, !PT ;  /* 0x0000000104047812 */ /* 0x000fe800078ec0ff */
[----:B------:R-:W-:Y:S04]  /*5d10*/  ISETP.NE.U32.AND P2, PT, R4, 0x1, PT ;  /* 0x000000010400780c */ /* 0x000fe80003f45070 */
[----:B------:R-:W-:Y:S01]  /*5d20*/  P2R R76, PR, RZ, 0x4 ;  /* 0x00000004ff4c7803 */ /* 0x000fe20000000000 */
[----:B------:R4:W2:Y:S01]  /*5d30*/  SYNCS.PHASECHK.TRANS64.TRYWAIT P0, [R44+URZ+0x130], R3 ;  /* 0x000130032c0075a7 */ /* 0x0008a200080011ff */
[C---:B-1----:R-:W-:Y:S01]  /*5d40*/  IMAD.SHL.U32 R0, R34.reuse, 0x20, RZ ;  /* 0x0000002022007824 */ /* 0x042fe200078e00ff */
[----:B------:R-:W-:Y:S04]  /*5d50*/  LOP3.LUT R34, R34, 0xffe, RZ, 0xc0, !PT ;  /* 0x00000ffe22227812 */ /* 0x000fe800078ec0ff */
[----:B------:R-:W-:Y:S01]  /*5d60*/  LOP3.LUT R0, R0, 0xffffffc0, RZ, 0xc0, !PT ;  /* 0xffffffc000007812 */ /* 0x000fe200078ec0ff */
[----:B------:R-:W-:Y:S04]  /*5d70*/  IMAD.IADD R34, R31, 0x1, -R34 ;  /* 0x000000011f227824 */ /* 0x000fe800078e0a22 */
[----:B------:R-:W-:Y:S04]  /*5d80*/  IMAD.IADD R0, R32, 0x1, R0 ;  /* 0x0000000120007824 */ /* 0x000fe800078e0200 */
[----:B------:R-:W-:Y:S01]  /*5d90*/  IMAD R34, R34, 0x100000, R0 ;  /* 0x0010000022227824 */ /* 0x000fe200078e0200 */
[----:B---3--:R-:W-:Y:S01]  /*5da0*/  @P5 SEL R47, RZ, 0x1, !P1 ;  /* 0x00000001ff2f5807 */ /* 0x008fe20004800000 */
[----:B----4-:R-:W-:Y:S06]  /*5db0*/  @!P5 BRA `(.L_x_97) ;  /* 0x000000000068d947 */ /* 0x010fec0003800000 */
[----:B------:R-:W-:Y:S01]  /*5dc0*/  HFMA2 R43, -RZ, RZ, 0, 0 ;  /* 0x00000000ff2b7431 */ /* 0x000fe200000001ff */
[----:B------:R-:W-:Y:S01]  /*5dd0*/  ISETP.NE.AND P1, PT, R47, RZ, PT ;  /* 0x000000ff2f00720c */ /* 0x000fe20003f25270 */
[----:B------:R-:W-:Y:S01]  /*5de0*/  IMAD.U32 R0, RZ, RZ, UR56 ;  /* 0x00000038ff007e24 */ /* 0x000fe2000f8e00ff */
[----:B------:R-:W-:Y:S11]  /*5df0*/  BSSY B0, `(.L_x_98) ;  /* 0x0000005000007945 */ /* 0x000ff60003800000 */
[----:B------:R-:W-:Y:S05]  /*5e00*/  @P1 BRA `(.L_x_99) ;  /* 0x00000000000c1947 */ /* 0x000fea0003800000 */
[----:B------:R-:W-:Y:S04]  /*5e10*/  SHF.L.U32 R4, R45, 0x1f, RZ ;  /* 0x0000001f2d047819 */ /* 0x000fe800000006ff */
[----:B------:R-:W1:Y:S02]  /*5e20*/  SYNCS.PHASECHK.TRANS64.TRYWAIT P1, [R2+URZ+0xd0], R4 ;  /* 0x0000d004020075a7 */ /* 0x000e6400080211ff */
[----:B-1----:R-:W-:Y:S05]  /*5e30*/  @!P1 BRA `(.L_x_100) ;  /* 0x0000002000749947 */ /* 0x002fea0003800000 */
.L_x_99:
[----:B------:R-:W-:Y:S05]  /*5e40*/  BSYNC B0 ;  /* 0x0000000000007941 */ /* 0x000fea0003800000 */
.L_x_98:
[----:B------:R-:W-:Y:S01]  /*5e50*/  ISETP.NE.AND P1, PT, R76, RZ, PT ;  /* 0x000000ff4c00720c */ /* 0x000fe20003f25270 */
[----:B------:R-:W-:Y:S01]  /*5e60*/  IMAD.MOV.U32 R42, RZ, RZ, RZ ;  /* 0x000000ffff2a7224 */ /* 0x000fe200078e00ff */
[----:B------:R-:W-:Y:S02]  /*5e70*/  CS2R R40, SRZ ;  /* 0x0000000000287805 */ /* 0x000fe4000001ff00 */
[----:B------:R-:W-:Y:S02]  /*5e80*/  CS2R R50, SRZ ;  /* 0x0000000000327805 */ /* 0x000fe4000001ff00 */
[----:B------:R-:W-:Y:S07]  /*5e90*/  CS2R R48, SRZ ;  /* 0x0000000000307805 */ /* 0x000fee000001ff00 */
[----:B-1----:R-:W-:Y:S01]  /*5ea0*/  @P1 IMAD R2, R0, 0x800, R64 ;  /* 0x0000080000021824 */ /* 0x002fe200078e0240 */
[----:B------:R-:W-:Y:S05]  /*5eb0*/  @P1 WARPSYNC.ALL ;  /* 0x0000000000001948 */ /* 0x000fea0003800000 */
[----:B------:R-:W-:Y:S01]  /*5ec0*/  @P1 LEA R2, R2, UR48, 0x1 ;  /* 0x0000003002021c11 */ /* 0x000fe2000f8e08ff */
[----:B------:R-:W-:Y:S04]  /*5ed0*/  UIADD3 UR5, UPT, UPT, UR56, 0x1, URZ ;  /* 0x0000000138057890 */ /* 0x000fe8000fffe0ff */
[----:B------:R1:W3:Y:S01]  /*5ee0*/  @P1 LDSM.16.M88.4 R40, [R2+0x200] ;  /* 0x000200000228183b */ /* 0x0002e20000000200 */
[----:B------:R-:W-:Y:S01]  /*5ef0*/  UISETP.NE.AND UP0, UPT, UR5, 0x3, UPT ;  /* 0x000000030500788c */ /* 0x000fe2000bf05270 */
[----:B------:R-:W-:Y:S03]  /*5f00*/  @P1 IMAD R0, R69, 0x2, R2 ;  /* 0x0000000245001824 */ /* 0x000fe600078e0202 */
[----:B------:R-:W-:Y:S02]  /*5f10*/  USEL UR4, URZ, 0x1, UP0 ;  /* 0x00000001ff047887 */ /* 0x000fe40008000000 */
[----:B------:R1:W4:Y:S01]  /*5f20*/  @P1 LDSM.16.M88.4 R48, [R0+0x200] ;  /* 0x000200000030183b */ /* 0x0003220000000200 */
[----:B------:R-:W-:Y:S03]  /*5f30*/  USEL UR5, UR5, URZ, UP0 ;  /* 0x000000ff05057287 */ /* 0x000fe60008000000 */
[----:B------:R-:W-:Y:S03]  /*5f40*/  LOP3.LUT R45, R45, UR4, RZ, 0x3c, !PT ;  /* 0x000000042d2d7c12 */ /* 0x000fe6000f8e3cff */
[----:B------:R-:W-:Y:S02]  /*5f50*/  IMAD.U32 R46, RZ, RZ, UR5 ;  /* 0x00000005ff2e7e24 */ /* 0x000fe4000f8e00ff */
.L_x_97:
[----:B------:R-:W-:Y:S05]  /*5f60*/  BSYNC B1 ;  /* 0x0000000000017941 */ /* 0x000fea0003800000 */
.L_x_96:
[----:B-1----:R-:W-:Y:S04]  /*5f70*/  SHF.R.U32.HI R0, RZ, 0x15, R34 ;  /* 0x00000015ff007819 */ /* 0x002fe80000011622 */
[----:B------:R-:W-:Y:S01]  /*5f80*/  LOP3.LUT P1, RZ, R0, 0x3, R65, 0x48, !PT ;  /* 0x0000000300ff7812 */ /* 0x000fe20007824841 */
[----:B------:R-:W-:Y:S01]  /*5f90*/  @!UPT UIADD3 URZ, UPT, UPT, URZ, URZ, URZ ;  /* 0x000000fffffff290 */ /* 0x000fe2000fffe0ff */
[----:B--2---:R-:W-:Y:S11]  /*5fa0*/  @P0 BRA `(.L_x_101) ;  /* 0x0000000000080947 */ /* 0x004ff60003800000 */
[----:B------:R-:W1:Y:S02]  /*5fb0*/  SYNCS.PHASECHK.TRANS64.TRYWAIT P0, [R44+URZ+0x130], R3 ;  /* 0x000130032c0075a7 */ /* 0x000e6400080011ff */
[----:B-1----:R-:W-:Y:S05]  /*5fc0*/  @!P0 BRA `(.L_x_102) ;  /* 0x0000002000248947 */ /* 0x002fea0003800000 */
.L_x_101:
[----:B------:R-:W-:Y:S05]  /*5fd0*/  @!P1 BRA `(.L_x_103) ;  /* 0x0000000000409947 */ /* 0x000fea0003800000 */
[----:B------:R-:W2:Y:S01]  /*5fe0*/  LDCU.64 UR8, c[0x4][0x70] ;  /* 0x01000e00ff0877ac */ /* 0x000ea20008000a00 */
[----:B-1----:R-:W-:Y:S01]  /*5ff0*/  MOV R3, 0x0 ;  /* 0x0000000000037802 */ /* 0x002fe20000000f00 */
[----:B------:R-:W-:Y:S02]  /*6000*/  HFMA2 R12, -RZ, RZ, 0, 5.9604644775390625e-08 ;  /* 0x00000001ff0c7431 */ /* 0x000fe400000001ff */
[----:B------:R-:W-:Y:S02]  /*6010*/  IMAD.MOV.U32 R8, RZ, RZ, 0x192 ;  /* 0x00000192ff087424 */ /* 0x000fe400078e00ff */
[----:B------:R-:W-:Y:S01]  /*6020*/  IMAD.MOV.U32 R13, RZ, RZ, RZ ;  /* 0x000000ffff0d7224 */ /* 0x000fe200078e00ff */
[----:B------:R-:W1:Y:S01]  /*6030*/  LDCU.64 UR6, c[0x4][0x78] ;  /* 0x01000f00ff0677ac */ /* 0x000e620008000a00 */
[----:B------:R-:W3:Y:S01]  /*6040*/  LDC.64 R2, c[0x4][R3] ;  /* 0x0100000003027b82 */ /* 0x000ee20000000a00 */
[----:B------:R-:W5:Y:S01]  /*6050*/  LDCU.64 UR4, c[0x4][0x10] ;  /* 0x01000200ff0477ac */ /* 0x000f620008000a00 */
[----:B--2---:R-:W-:Y:S01]  /*6060*/  MOV R5, UR9 ;  /* 0x0000000900057c02 */ /* 0x004fe20008000f00 */
[----:B------:R-:W-:Y:S01]  /*6070*/  IMAD.U32 R4, RZ, RZ, UR8 ;  /* 0x00000008ff047e24 */ /* 0x000fe2000f8e00ff */
[----:B-1----:R-:W-:Y:S01]  /*6080*/  MOV R7, UR7 ;  /* 0x0000000700077c02 */ /* 0x002fe20008000f00 */
[----:B------:R-:W-:Y:S01]  /*6090*/  IMAD.U32 R6, RZ, RZ, UR6 ;  /* 0x00000006ff067e24 */ /* 0x000fe2000f8e00ff */
[----:B-----5:R-:W-:Y:S01]  /*60a0*/  MOV R11, UR5 ;  /* 0x00000005000b7c02 */ /* 0x020fe20008000f00 */
[----:B------:R-:W-:Y:S02]  /*60b0*/  IMAD.U32 R10, RZ, RZ, UR4 ;  /* 0x00000004ff0a7e24 */ /* 0x000fe4000f8e00ff */
[----:B------:R-:W-:Y:S07]  /*60c0*/  LEPC R20, `(.L_x_103) ;  /* 0x000000001014794e */ /* 0x000fee0000000000 */
[----:B---34-:R-:W-:Y:S05]  /*60d0*/  CALL.ABS.NOINC R2 ;  /* 0x0000000002007343 */ /* 0x018fea0003c00000 */
.L_x_103:
[----:B-1-3--:R-:W-:Y:S01]  /*60e0*/  SHF.L.U32 R3, R40, 0x10, RZ ;  /* 0x0000001028037819 */ /* 0x00afe200000006ff */
[----:B------:R-:W-:Y:S05]  /*60f0*/  WARPSYNC.ALL ;  /* 0x0000000000007948 */ /* 0x000fea0003800000 */
[----:B------:R-:W-:Y:S01]  /*6100*/  R2UR UR4, R34 ;  /* 0x00000000220472ca */ /* 0x000fe200000e0000 */
[----:B------:R-:W-:Y:S01]  /*6110*/  BSSY.RECONVERGENT B0, `(.L_x_104) ;  /* 0x0000050000007945 */ /* 0x000fe20003800200 */
[----:B------:R-:W-:Y:S02]  /*6120*/  SHF.L.U32 R20, R42, 0x10, RZ ;  /* 0x000000102a147819 */ /* 0x000fe400000006ff */
[----:B------:R-:W-:Y:S02]  /*6130*/  SHF.L.U32 R75, R69, 0x1, RZ ;  /* 0x00000001454b7819 */ /* 0x000fe400000006ff */
[----:B------:R-:W-:Y:S07]  /*6140*/  ISETP.NE.AND P0, PT, R70, RZ, PT ;  /* 0x000000ff4600720c */ /* 0x000fee0003f05270 */
[----:B------:R-:W1:Y:S02]  /*6150*/  LDTM.16dp256bit.x4 R4, tmem[UR4] ;  /* 0x00000004000479ee */ /* 0x000e640008120000 */
[C---:B-1----:R-:W-:Y:S01]  /*6160*/  FMUL R0, R33.reuse, R4 ;  /* 0x0000000421007220 */ /* 0x042fe20000400000 */
[----:B------:R-:W-:Y:S01]  /*6170*/  LOP3.LUT R4, R40, 0xffff0000, RZ, 0xc0, !PT ;  /* 0xffff000028047812 */ /* 0x000fe200078ec0ff */
[----:B------:R-:W-:Y:S01]  /*6180*/  FMUL R2, R33, R5 ;  /* 0x0000000521027220 */ /* 0x000fe20000400000 */
[----:B------:R-:W-:Y:S01]  /*6190*/  SHF.L.U32 R5, R41, 0x10, RZ ;  /* 0x0000001029057819 */ /* 0x000fe200000006ff */
[----:B------:R-:W-:Y:S01]  /*61a0*/  FFMA R0, R35, R3, R0 ;  /* 0x0000000323007223 */ /* 0x000fe20000000000 */
[----:B------:R-:W-:Y:S01]  /*61b0*/  FMUL R3, R33, R6 ;  /* 0x0000000621037220 */ /* 0x000fe20000400000 */
[----:B------:R-:W-:Y:S01]  /*61c0*/  LOP3.LUT R6, R41, 0xffff0000, RZ, 0xc0, !PT ;  /* 0xffff000029067812 */ /* 0x000fe200078ec0ff */
[----:B------:R-:W-:Y:S01]  /*61d0*/  FFMA R2, R35, R4, R2 ;  /* 0x0000000423027223 */ /* 0x000fe20000000002 */
[----:B------:R-:W-:Y:S01]  /*61e0*/  FMUL R7, R33, R7 ;  /* 0x0000000721077220 */ /* 0x000fe20000400000 */
[----:B------:R-:W-:Y:S01]  /*61f0*/  FFMA R3, R35, R5, R3 ;  /* 0x0000000523037223 */ /* 0x000fe20000000003 */
[C---:B------:R-:W-:Y:S01]  /*6200*/  FMUL R4, R33.reuse, R8 ;  /* 0x0000000821047220 */ /* 0x040fe20000400000 */
[----:B------:R-:W-:Y:S01]  /*6210*/  FMUL R5, R33, R9 ;  /* 0x0000000921057220 */ /* 0x000fe20000400000 */
[----:B------:R-:W-:Y:S01]  /*6220*/  F2FP.BF16.F32.PACK_AB R36, R2, R0 ;  /* 0x000000000224723e */ /* 0x000fe200000010ff */
[C---:B------:R-:W-:Y:S01]  /*6230*/  FFMA R7, R35.reuse, R6, R7 ;  /* 0x0000000623077223 */ /* 0x040fe20000000007 */
[----:B------:R-:W-:Y:S01]  /*6240*/  LOP3.LUT R0, R42, 0xffff0000, RZ, 0xc0, !PT ;  /* 0xffff00002a007812 */ /* 0x000fe200078ec0ff */
[----:B------:R-:W-:Y:S01]  /*6250*/  FFMA R4, R35, R20, R4 ;  /* 0x0000001423047223 */ /* 0x000fe20000000004 */
[----:B------:R-:W-:Y:S01]  /*6260*/  SHF.L.U32 R2, R43, 0x10, RZ ;  /* 0x000000102b027819 */ /* 0x000fe200000006ff */
[----:B------:R-:W-:Y:S01]  /*6270*/  FMUL R6, R33, R10 ;  /* 0x0000000a21067220 */ /* 0x000fe20000400000 */
[----:B------:R-:W-:Y:S01]  /*6280*/  F2FP.BF16.F32.PACK_AB R37, R7, R3 ;  /* 0x000000030725723e */ /* 0x000fe200000010ff */
[----:B------:R-:W-:Y:S01]  /*6290*/  FFMA R5, R35, R0, R5 ;  /* 0x0000000023057223 */ /* 0x000fe20000000005 */
[----:B------:R-:W-:Y:S01]  /*62a0*/  LOP3.LUT R3, R43, 0xffff0000, RZ, 0xc0, !PT ;  /* 0xffff00002b037812 */ /* 0x000fe200078ec0ff */
[----:B------:R-:W-:Y:S01]  /*62b0*/  FFMA R6, R35, R2, R6 ;  /* 0x0000000223067223 */ /* 0x000fe20000000006 */
[C---:B----4-:R-:W-:Y:S01]  /*62c0*/  SHF.L.U32 R7, R48.reuse, 0x10, RZ ;  /* 0x0000001030077819 */ /* 0x050fe200000006ff */
[C---:B------:R-:W-:Y:S01]  /*62d0*/  FMUL R11, R33.reuse, R11 ;  /* 0x0000000b210b7220 */ /* 0x040fe20000400000 */
[----:B------:R-:W-:Y:S01]  /*62e0*/  LOP3.LUT R0, R48, 0xffff0000, RZ, 0xc0, !PT ;  /* 0xffff000030007812 */ /* 0x000fe200078ec0ff */
[----:B------:R-:W-:Y:S01]  /*62f0*/  FMUL R8, R33, R12 ;  /* 0x0000000c21087220 */ /* 0x000fe20000400000 */
[----:B------:R-:W-:Y:S01]  /*6300*/  SHF.L.U32 R2, R49, 0x10, RZ ;  /* 0x0000001031027819 */ /* 0x000fe200000006ff */
[----:B------:R-:W-:Y:S01]  /*6310*/  FMUL R9, R33, R13 ;  /* 0x0000000d21097220 */ /* 0x000fe20000400000 */
[----:B------:R-:W-:Y:S01]  /*6320*/  F2FP.BF16.F32.PACK_AB R38, R5, R4 ;  /* 0x000000040526723e */ /* 0x000fe200000010ff */
[C---:B------:R-:W-:Y:S01]  /*6330*/  FFMA R11, R35.reuse, R3, R11 ;  /* 0x00000003230b7223 */ /* 0x040fe2000000000b */
[----:B------:R-:W-:Y:S01]  /*6340*/  MOV R5, UR56 ;  /* 0x0000003800057c02 */ /* 0x000fe20008000f00 */
[----:B------:R-:W-:Y:S01]  /*6350*/  FFMA R8, R35, R7, R8 ;  /* 0x0000000723087223 */ /* 0x000fe20000000008 */
[----:B------:R-:W-:Y:S01]  /*6360*/  SHF.L.U32 R3, R51, 0x10, RZ ;  /* 0x0000001033037819 */ /* 0x000fe200000006ff */
[----:B------:R-:W-:Y:S01]  /*6370*/  FFMA R9, R35, R0, R9 ;  /* 0x0000000023097223 */ /* 0x000fe20000000009 */
[----:B------:R-:W-:Y:S01]  /*6380*/  LOP3.LUT R0, R49, 0xffff0000, RZ, 0xc0, !PT ;  /* 0xffff000031007812 */ /* 0x000fe200078ec0ff */
[----:B------:R-:W-:Y:S01]  /*6390*/  FMUL R10, R33, R14 ;  /* 0x0000000e210a7220 */ /* 0x000fe20000400000 */
[----:B------:R-:W-:Y:S01]  /*63a0*/  LOP3.LUT R4, R51, 0xffff0000, RZ, 0xc0, !PT ;  /* 0xffff000033047812 */ /* 0x000fe200078ec0ff */
[C---:B------:R-:W-:Y:S01]  /*63b0*/  FMUL R15, R33.reuse, R15 ;  /* 0x0000000f210f7220 */ /* 0x040fe20000400000 */
[----:B------:R-:W-:Y:S01]  /*63c0*/  FMUL R12, R33, R16 ;  /* 0x00000010210c7220 */ /* 0x000fe20000400000 */
[C---:B------:R-:W-:Y:S01]  /*63d0*/  FFMA R10, R35.reuse, R2, R10 ;  /* 0x00000002230a7223 */ /* 0x040fe2000000000a */
[C---:B------:R-:W-:Y:S01]  /*63e0*/  LOP3.LUT R2, R50.reuse, 0xffff0000, RZ, 0xc0, !PT ;  /* 0xffff000032027812 */ /* 0x040fe200078ec0ff */
[----:B------:R-:W-:Y:S01]  /*63f0*/  FFMA R15, R35, R0, R15 ;  /* 0x00000000230f7223 */ /* 0x000fe2000000000f */
[----:B------:R-:W-:Y:S01]  /*6400*/  SHF.L.U32 R0, R50, 0x10, RZ ;  /* 0x0000001032007819 */ /* 0x000fe200000006ff */
[C---:B------:R-:W-:Y:S01]  /*6410*/  FMUL R13, R33.reuse, R17 ;  /* 0x00000011210d7220 */ /* 0x040fe20000400000 */
[C---:B------:R-:W-:Y:S01]  /*6420*/  FMUL R14, R33.reuse, R18 ;  /* 0x00000012210e7220 */ /* 0x040fe20000400000 */
[----:B------:R-:W-:Y:S01]  /*6430*/  FMUL R19, R33, R19 ;  /* 0x0000001321137220 */ /* 0x000fe20000400000 */
[----:B------:R-:W-:Y:S01]  /*6440*/  LEA R5, R5, R64, 0xb ;  /* 0x0000004005057211 */ /* 0x000fe200078e58ff */
[C---:B------:R-:W-:Y:S01]  /*6450*/  FFMA R12, R35.reuse, R0, R12 ;  /* 0x00000000230c7223 */ /* 0x040fe2000000000c */
[C---:B------:R-:W-:Y:S01]  /*6460*/  FFMA R13, R35.reuse, R2, R13 ;  /* 0x00000002230d7223 */ /* 0x040fe2000000000d */
[C---:B------:R-:W-:Y:S01]  /*6470*/  FFMA R14, R35.reuse, R3, R14 ;  /* 0x00000003230e7223 */ /* 0x040fe2000000000e */
[----:B------:R-:W-:Y:S01]  /*6480*/  FFMA R19, R35, R4, R19 ;  /* 0x0000000423137223 */ /* 0x000fe20000000013 */
[----:B------:R-:W-:Y:S02]  /*6490*/  F2FP.BF16.F32.PACK_AB R39, R11, R6 ;  /* 0x000000060b27723e */ /* 0x000fe400000010ff */
[----:B------:R-:W-:Y:S02]  /*64a0*/  LEA R5, R5, UR48, 0x1 ;  /* 0x0000003005057c11 */ /* 0x000fe4000f8e08ff */
[----:B------:R-:W-:Y:S02]  /*64b0*/  F2FP.BF16.F32.PACK_AB R8, R9, R8 ;  /* 0x000000080908723e */ /* 0x000fe400000010ff */
[----:B------:R-:W-:Y:S01]  /*64c0*/  F2FP.BF16.F32.PACK_AB R9, R15, R10 ;  /* 0x0000000a0f09723e */ /* 0x000fe200000010ff */
[----:B------:R1:W-:Y:S01]  /*64d0*/  STSM.16.M88.4 [R5+0x200], R36 ;  /* 0x0002002405007844 */ /* 0x0003e20000000200 */
[----:B------:R-:W-:Y:S02]  /*64e0*/  F2FP.BF16.F32.PACK_AB R10, R13, R12 ;  /* 0x0000000c0d0a723e */ /* 0x000fe400000010ff */
[----:B------:R-:W-:Y:S02]  /*64f0*/  F2FP.BF16.F32.PACK_AB R11, R19, R14 ;  /* 0x0000000e130b723e */ /* 0x000fe400000010ff */
[----:B------:R-:W-:Y:S05]  /*6500*/  IADD3 R0, PT, PT, R75, 0x200, R5 ;  /* 0x000002004b007810 */ /* 0x000fea0007ffe005 */
[----:B------:R1:W-:Y:S01]  /*6510*/  STSM.16.M88.4 [R0], R8 ;  /* 0x0000000800007844 */ /* 0x0003e20000000200 */
[----:B------:R-:W-:Y:S01]  /*6520*/  @!PT LDS RZ, [RZ] ;  /* 0x00000000fffff984 */ /* 0x000fe20000000800 */
[----:B------:R-:W-:Y:S01]  /*6530*/  @!PT LDS RZ, [RZ] ;  /* 0x00000000fffff984 */ /* 0x000fe20000000800 */
[----:B------:R-:W-:Y:S01]  /*6540*/  @!PT LDS RZ, [RZ] ;  /* 0x00000000fffff984 */ /* 0x000fe20000000800 */
[----:B------:R-:W-:Y:S01]  /*6550*/  @!PT LDS RZ, [RZ] ;  /* 0x00000000fffff984 */ /* 0x000fe20000000800 */
[----:B------:R2:W-:Y:S07]  /*6560*/  MEMBAR.ALL.CTA ;  /* 0x0000000000007992 */ /* 0x0005ee0000008000 */
[----:B--2---:R-:W2:Y:S02]  /*6570*/  FENCE.VIEW.ASYNC.S ;  /* 0x00000000000073c6 */ /* 0x004ea40000000000 */
[----:B--2---:R-:W-:Y:S06]  /*6580*/  BAR.SYNC.DEFER_BLOCKING 0x1, 0x80 ;  /* 0x0042000000007b1d */ /* 0x004fec0000010000 */
[----:B------:R-:W-:Y:S05]  /*6590*/  @P0 BRA `(.L_x_105) ;  /* 0x00000000001c0947 */ /* 0x000fea0003800000 */
[----:B------:R-:W-:Y:S02]  /*65a0*/  UIADD3 UR6, UP0, UPT, UR54, 0x680, URZ ;  /* 0x0000068036067890 */ /* 0x000fe4000ff1e0ff */
[----:B------:R-:W-:Y:S02]  /*65b0*/  ULEA UR4, UR56, UR48, 0xc ;  /* 0x0000003038047291 */ /* 0x000fe4000f8e60ff */
[----:B------:R-:W-:Y:S02]  /*65c0*/  UIADD3.X UR7, UPT, UPT, URZ, UR55, URZ, UP0, !UPT ;  /* 0x00000037ff077290 */ /* 0x000fe400087fe4ff */
[----:B------:R-:W-:Y:S01]  /*65d0*/  UIADD3 UR40, UPT, UPT, UR4, 0x200, URZ ;  /* 0x0000020004287890 */ /* 0x000fe2000fffe0ff */
[----:B------:R-:W-:Y:S08]  /*65e0*/  UMOV UR43, UR36 ;  /* 0x00000024002b7c82 */ /* 0x000ff00008000000 */
[----:B------:R2:W-:Y:S02]  /*65f0*/  UTMASTG.3D [UR40], [UR6] ;  /* 0x00000028060073b5 */ /* 0x0005e40008010000 */
[----:B--2---:R0:W-:Y:S02]  /*6600*/  UTMACMDFLUSH ;  /* 0x00000000000079b7 */ /* 0x0041e40000000000 */
.L_x_105:
[----:B------:R-:W-:Y:S05]  /*6610*/  BSYNC.RECONVERGENT B0 ;  /* 0x0000000000007941 */ /* 0x000fea0003800200 */
.L_x_104:
[----:B------:R-:W-:Y:S01]  /*6620*/  UIADD3 UR40, UPT, UPT, UR56, 0x1, URZ ;  /* 0x0000000138287890 */ /* 0x000fe2000fffe0ff */
[----:B------:R-:W-:Y:S03]  /*6630*/  BSSY.RECONVERGENT B0, `(.L_x_106) ;  /* 0x0000005000007945 */ /* 0x000fe60003800200 */
[----:B------:R-:W-:Y:S04]  /*6640*/  UISETP.NE.AND UP0, UPT, UR40, 0x3, UPT ;  /* 0x000000032800788c */ /* 0x000fe8000bf05270 */
[----:B------:R-:W-:Y:S01]  /*6650*/  USEL UR43, UR40, URZ, UP0 ;  /* 0x000000ff282b7287 */ /* 0x000fe20008000000 */
[----:B------:R-:W-:Y:S11]  /*6660*/  @P0 BRA `(.L_x_107) ;  /* 0x0000000000040947 */ /* 0x000ff60003800000 */
[----:B------:R-:W-:Y:S04]  /*6670*/  DEPBAR.LE SB0, 0x1 ;  /* 0x000080400000791a */ /* 0x000fe80000000000 */
.L_x_107:
[----:B------:R-:W-:Y:S05]  /*6680*/  BSYNC.RECONVERGENT B0 ;  /* 0x0000000000007941 */ /* 0x000fea0003800200 */
.L_x_106:
[----:B------:R-:W-:Y:S01]  /*6690*/  BAR.SYNC.DEFER_BLOCKING 0x1, 0x80 ;  /* 0x0042000000007b1d */ /* 0x000fe20000010000 */
[----:B------:R-:W-:Y:S01]  /*66a0*/  ISETP.NE.AND P1, PT, R74, RZ, PT ;  /* 0x000000ff4a00720c */ /* 0x000fe20003f25270 */
[----:B------:R-:W-:Y:S01]  /*66b0*/  UISETP.NE.AND UP0, UPT, UR50, URZ, UPT ;  /* 0x000000ff3200728c */ /* 0x000fe2000bf05270 */
[----:B------:R-:W-:Y:S11]  /*66c0*/  LEA R2, R46, UR48, 0x3 ;  /* 0x000000302e027c11 */ /* 0x000ff6000f8e18ff */
[----:B------:R-:W-:Y:S01]  /*66d0*/  @P1 SHF.L.U32 R3, R45, 0x1f, RZ ;  /* 0x0000001f2d031819 */ /* 0x000fe200000006ff */
[----:B------:R-:W-:Y:S06]  /*66e0*/  BRA.U !UP0, `(.L_x_108) ;  /* 0x0000000108247547 */ /* 0x000fec000b800000 */
[----:B------:R-:W-:Y:S01]  /*66f0*/  IMAD.U32 R4, RZ, RZ, UR49 ;  /* 0x00000031ff047e24 */ /* 0x000fe2000f8e00ff */
[----:B-1----:R-:W-:Y:S01]  /*6700*/  MOV R0, UR37 ;  /* 0x0000002500007c02 */ /* 0x002fe20008000f00 */
[----:B------:R-:W-:Y:S03]  /*6710*/  UIADD3 UR49, UPT, UPT, UR49, 0x1, URZ ;  /* 0x0000000131317890 */ /* 0x000fe6000fffe0ff */
[----:B------:R-:W-:Y:S01]  /*6720*/  @P1 LEA R4, R4, UR48, 0x3 ;  /* 0x0000003004041c11 */ /* 0x000fe2000f8e18ff */
[----:B------:R-:W-:Y:S04]  /*6730*/  UISETP.NE.AND UP0, UPT, UR49, 0x3, UPT ;  /* 0x000000033100788c */ /* 0x000fe8000bf05270 */
[----:B------:R-:W-:Y:S01]  /*6740*/  @P1 VIADD R4, R4, 0xe8 ;  /* 0x000000e804041836 */ /* 0x000fe20000000000 */
[----:B------:R-:W-:Y:S04]  /*6750*/  USEL UR49, UR49, URZ, UP0 ;  /* 0x000000ff31317287 */ /* 0x000fe80008000000 */
[----:B------:R-:W-:Y:S04]  /*6760*/  @P1 PRMT R0, R0, 0x654, R4 ;  /* 0x0000065400001816 */ /* 0x000fe80000000004 */
[----:B------:R2:W-:Y:S04]  /*6770*/  @P1 SYNCS.ARRIVE.TRANS64.RED.A1T0 RZ, [R0+URZ], RZ ;  /* 0x000000ff00ff19a7 */ /* 0x0005e800081004ff */
.L_x_108:
[----:B------:R-:W3:Y:S01]  /*6780*/  @P1 SYNCS.PHASECHK.TRANS64.TRYWAIT P0, [R2+URZ+0xd0], R3 ;  /* 0x0000d003020015a7 */ /* 0x000ee200080011ff */
[----:B------:R-:W-:Y:S01]  /*6790*/  BSSY B1, `(.L_x_109) ;  /* 0x0000013000017945 */ /* 0x000fe20003800000 */
[----:B---3--:R-:W-:Y:S03]  /*67a0*/  @P1 SEL R47, RZ, 0x1, !P0 ;  /* 0x00000001ff2f1807 */ /* 0x008fe60004000000 */
[----:B------:R-:W-:Y:S05]  /*67b0*/  @!P1 BRA `(.L_x_110) ;  /* 0x0000000000409947 */ /* 0x000fea0003800000 */
[----:B------:R-:W-:Y:S01]  /*67c0*/  ISETP.NE.AND P1, PT, R76, RZ, PT ;  /* 0x000000ff4c00720c */ /* 0x000fe20003f25270 */
[----:B------:R-:W-:Y:S01]  /*67d0*/  BSSY B0, `(.L_x_111) ;  /* 0x0000009000007945 */ /* 0x000fe20003800000 */
[----:B------:R-:W-:Y:S11]  /*67e0*/  ISETP.NE.AND P0, PT, R47, RZ, PT ;  /* 0x000000ff2f00720c */ /* 0x000ff60003f05270 */
[----:B------:R-:W-:Y:S05]  /*67f0*/  @P1 IMAD R3, R46, 0x800, R64 ;  /* 0x000008002e031824 */ /* 0x000fea00078e0240 */
[----:B------:R-:W-:Y:S05]  /*6800*/  @P1 LEA R3, R3, UR48, 0x1 ;  /* 0x0000003003031c11 */ /* 0x000fea000f8e08ff */
[----:B-12---:R-:W-:Y:S01]  /*6810*/  @P1 IMAD.IADD R0, R75, 0x1, R3 ;  /* 0x000000014b001824 */ /* 0x006fe200078e0203 */
[----:B------:R-:W-:Y:S06]  /*6820*/  @P0 BRA `(.L_x_112) ;  /* 0x00000000000c0947 */ /* 0x000fec0003800000 */
[----:B------:R-:W-:Y:S04]  /*6830*/  SHF.L.U32 R45, R45, 0x1f, RZ ;  /* 0x0000001f2d2d7819 */ /* 0x000fe800000006ff */
[----:B------:R-:W1:Y:S02]  /*6840*/  SYNCS.PHASECHK.TRANS64.TRYWAIT P0, [R2+URZ+0xd0], R45 ;  /* 0x0000d02d020075a7 */ /* 0x000e6400080011ff */
[----:B-1----:R-:W-:Y:S05]  /*6850*/  @!P0 BRA `(.L_x_113) ;  /* 0x0000001800148947 */ /* 0x002fea0003800000 */
.L_x_112:
[----:B------:R-:W-:Y:S05]  /*6860*/  BSYNC B0 ;  /* 0x0000000000007941 */ /* 0x000fea0003800000 */
.L_x_111:
[----:B------:R-:W-:Y:S11]  /*6870*/  ISETP.NE.AND P0, PT, R76, RZ, PT ;  /* 0x000000ff4c00720c */ /* 0x000ff60003f05270 */
[----:B------:R-:W-:Y:S02]  /*6880*/  @!UPT UIADD3 URZ, UPT, UPT, URZ, URZ, URZ ;  /* 0x000000fffffff290 */ /* 0x000fe4000fffe0ff */
[----:B------:R-:W-:Y:S05]  /*6890*/  @P0 WARPSYNC.ALL ;  /* 0x0000000000000948 */ /* 0x000fea0003800000 */
[----:B------:R3:W4:Y:S04]  /*68a0*/  @P0 LDSM.16.M88.4 R40, [R3+0x200] ;  /* 0x000200000328083b */ /* 0x0007280000000200 */
[----:B------:R3:W2:Y:S02]  /*68b0*/  @P0 LDSM.16.M88.4 R48, [R0+0x200] ;  /* 0x000200000030083b */ /* 0x0006a40000000200 */
.L_x_110:
[----:B------:R-:W-:Y:S05]  /*68c0*/  BSYNC B1 ;  /* 0x0000000000017941 */ /* 0x000fea0003800000 */
.L_x_109:
[----:B-123--:R-:W-:Y:S05]  /*68d0*/  VIADD R0, R34, 0x20 ;  /* 0x0000002022007836 */ /* 0x00efea0000000000 */
[----:B------:R-:W-:Y:S04]  /*68e0*/  SHF.R.U32.HI R0, RZ, 0x15, R0 ;  /* 0x00000015ff007819 */ /* 0x000fe80000011600 */
[----:B------:R-:W-:Y:S11]  /*68f0*/  LOP3.LUT P0, RZ, R0, 0x3, R65, 0x48, !PT ;  /* 0x0000000300ff7812 */ /* 0x000ff60007804841 */
[----:B------:R-:W-:Y:S02]  /*6900*/  @!UPT UIADD3 URZ, UPT, UPT, URZ, URZ, URZ ;  /* 0x000000fffffff290 */ /* 0x000fe4000fffe0ff */
[----:B------:R-:W-:Y:S05]  /*6910*/  @!P0 BRA `(.L_x_114) ;  /* 0x0000000000408947 */ /* 0x000fea0003800000 */
[----:B------:R-:W1:Y:S01]  /*6920*/  LDCU.64 UR8, c[0x4][0x70] ;  /* 0x01000e00ff0877ac */ /* 0x000e620008000a00 */
[----:B------:R-:W-:Y:S01]  /*6930*/  MOV R3, 0x0 ;  /* 0x0000000000037802 */ /* 0x000fe20000000f00 */
[----:B------:R-:W-:Y:S02]  /*6940*/  HFMA2 R12, -RZ, RZ, 0, 5.9604644775390625e-08 ;  /* 0x00000001ff0c7431 */ /* 0x000fe400000001ff */
[----:B------:R-:W-:Y:S02]  /*6950*/  IMAD.MOV.U32 R8, RZ, RZ, 0x192 ;  /* 0x00000192ff087424 */ /* 0x000fe400078e00ff */
[----:B------:R-:W-:Y:S01]  /*6960*/  IMAD.MOV.U32 R13, RZ, RZ, RZ ;  /* 0x000000ffff0d7224 */ /* 0x000fe200078e00ff */
[----:B------:R-:W2:Y:S01]  /*6970*/  LDCU.64 UR6, c[0x4][0x78] ;  /* 0x01000f00ff0677ac */ /* 0x000ea20008000a00 */
[----:B------:R-:W3:Y:S01]  /*6980*/  LDC.64 R2, c[0x4][R3] ;  /* 0x0100000003027b82 */ /* 0x000ee20000000a00 */
[----:B------:R-:W5:Y:S01]  /*6990*/  LDCU.64 UR4, c[0x4][0x10] ;  /* 0x01000200ff0477ac */ /* 0x000f620008000a00 */
[----:B-1----:R-:W-:Y:S01]  /*69a0*/  MOV R5, UR9 ;  /* 0x0000000900057c02 */ /* 0x002fe20008000f00 */
[----:B------:R-:W-:Y:S01]  /*69b0*/  IMAD.U32 R4, RZ, RZ, UR8 ;  /* 0x00000008ff047e24 */ /* 0x000fe2000f8e00ff */
[----:B--2---:R-:W-:Y:S01]  /*69c0*/  MOV R7, UR7 ;  /* 0x0000000700077c02 */ /* 0x004fe20008000f00 */
[----:B------:R-:W-:Y:S01]  /*69d0*/  IMAD.U32 R6, RZ, RZ, UR6 ;  /* 0x00000006ff067e24 */ /* 0x000fe2000f8e00ff */
[----:B-----5:R-:W-:Y:S01]  /*69e0*/  MOV R11, UR5 ;  /* 0x00000005000b7c02 */ /* 0x020fe20008000f00 */
[----:B------:R-:W-:Y:S02]  /*69f0*/  IMAD.U32 R10, RZ, RZ, UR4 ;  /* 0x00000004ff0a7e24 */ /* 0x000fe4000f8e00ff */
[----:B------:R-:W-:Y:S07]  /*6a00*/  LEPC R20, `(.L_x_114) ;  /* 0x000000001014794e */ /* 0x000fee0000000000 */
[----:B---34-:R-:W-:Y:S05]  /*6a10*/  CALL.ABS.NOINC R2 ;  /* 0x0000000002007343 */ /* 0x018fea0003c00000 */
.L_x_114:
[----:B------:R-:W-:Y:S01]  /*6a20*/  ISETP.NE.AND P0, PT, R70, RZ, PT ;  /* 0x000000ff4600720c */ /* 0x000fe20003f05270 */
[----:B------:R-:W-:Y:S05]  /*6a30*/  WARPSYNC.ALL ;  /* 0x0000000000007948 */ /* 0x000fea0003800000 */
[----:B------:R-:W-:Y:S01]  /*6a40*/  R2UR UR4, R34 ;  /* 0x00000000220472ca */ /* 0x000fe200000e0000 */
[----:B------:R-:W-:Y:S01]  /*6a50*/  BSSY.RECONVERGENT B0, `(.L_x_115) ;  /* 0x0000056000007945 */ /* 0x000fe20003800200 */
[C---:B----4-:R-:W-:Y:S02]  /*6a60*/  SHF.L.U32 R20, R40.reuse, 0x10, RZ ;  /* 0x0000001028147819 */ /* 0x050fe400000006ff */
[----:B------:R-:W-:Y:S02]  /*6a70*/  LOP3.LUT R21, R40, 0xffff0000, RZ, 0xc0, !PT ;  /* 0xffff000028157812 */ /* 0x000fe400078ec0ff */
[C---:B------:R-:W-:Y:S02]  /*6a80*/  SHF.L.U32 R34, R41.reuse, 0x10, RZ ;  /* 0x0000001029227819 */ /* 0x040fe400000006ff */
[----:B------:R-:W-:Y:S02]  /*6a90*/  R2UR UR5, R44 ;  /* 0x000000002c0572ca */ /* 0x000fe400000e0000 */
[----:B------:R-:W-:Y:S02]  /*6aa0*/  LOP3.LUT R36, R41, 0xffff0000, RZ, 0xc0, !PT ;  /* 0xffff000029247812 */ /* 0x000fe400078ec0ff */
[C---:B------:R-:W-:Y:S01]  /*6ab0*/  SHF.L.U32 R37, R42.reuse, 0x10, RZ ;  /* 0x000000102a257819 */ /* 0x040fe200000006ff */
[----:B------:R-:W1:Y:S01]  /*6ac0*/  LDTM.16dp256bit.x4 R4, tmem[UR4+0x20] ;  /* 0x00002004000479ee */ /* 0x000e620008120000 */
[----:B------:R-:W-:Y:S01]  /*6ad0*/  LOP3.LUT R38, R42, 0xffff0000, RZ, 0xc0, !PT ;  /* 0xffff00002a267812 */ /* 0x000fe200078ec0ff */
[----:B------:R-:W-:Y:S01]  /*6ae0*/  NOP ;  /* 0x0000000000007918 */ /* 0x000fe20000000000 */
[C---:B------:R-:W-:Y:S02]  /*6af0*/  SHF.L.U32 R39, R43.reuse, 0x10, RZ ;  /* 0x000000102b277819 */ /* 0x040fe400000006ff */
[----:B------:R-:W-:Y:S02]  /*6b00*/  LOP3.LUT R40, R43, 0xffff0000, RZ, 0xc0, !PT ;  /* 0xffff00002b287812 */ /* 0x000fe400078ec0ff */
[C---:B------:R-:W-:Y:S01]  /*6b10*/  SHF.L.U32 R41, R48.reuse, 0x10, RZ ;  /* 0x0000001030297819 */ /* 0x040fe200000006ff */
[----:B------:R-:W-:Y:S01]  /*6b20*/  UIADD3 UR5, UPT, UPT, UR5, 0x150, URZ ;  /* 0x0000015005057890 */ /* 0x000fe2000fffe0ff */
[----:B------:R-:W-:Y:S02]  /*6b30*/  LOP3.LUT R42, R48, 0xffff0000, RZ, 0xc0, !PT ;  /* 0xffff0000302a7812 */ /* 0x000fe400078ec0ff */
[C---:B------:R-:W-:Y:S01]  /*6b40*/  SHF.L.U32 R43, R49.reuse, 0x10, RZ ;  /* 0x00000010312b7819 */ /* 0x040fe200000006ff */
[----:B------:R-:W-:Y:S01]  /*6b50*/  UPRMT UR5, UR37, 0x654, UR5 ;  /* 0x0000065425057896 */ /* 0x000fe20008000005 */
[----:B------:R-:W-:Y:S02]  /*6b60*/  LOP3.LUT R44, R49, 0xffff0000, RZ, 0xc0, !PT ;  /* 0xffff0000312c7812 */ /* 0x000fe400078ec0ff */
[C---:B------:R-:W-:Y:S02]  /*6b70*/  SHF.L.U32 R45, R50.reuse, 0x10, RZ ;  /* 0x00000010322d7819 */ /* 0x040fe400000006ff */
[----:B------:R-:W-:Y:S02]  /*6b80*/  LOP3.LUT R46, R50, 0xffff0000, RZ, 0xc0, !PT ;  /* 0xffff0000322e7812 */ /* 0x000fe400078ec0ff */
[C---:B------:R-:W-:Y:S02]  /*6b90*/  SHF.L.U32 R47, R51.reuse, 0x10, RZ ;  /* 0x00000010332f7819 */ /* 0x040fe400000006ff */
[----:B-1----:R-:W-:Y:S01]  /*6ba0*/  SYNCS.ARRIVE.TRANS64.RED.A1T0 RZ, [UR5], RZ ;  /* 0x000000ffffff79a7 */ /* 0x002fe20008100405 */
[----:B------:R-:W-:Y:S01]  /*6bb0*/  LOP3.LUT R48, R51, 0xffff0000, RZ, 0xc0, !PT ;  /* 0xffff000033307812 */ /* 0x000fe200078ec0ff */
[C---:B------:R-:W-:Y:S01]  /*6bc0*/  FMUL R4, R33.reuse, R4 ;  /* 0x0000000421047220 */ /* 0x040fe20000400000 */
[C---:B------:R-:W-:Y:S01]  /*6bd0*/  FMUL R5, R33.reuse, R5 ;  /* 0x0000000521057220 */ /* 0x040fe20000400000 */
[C---:B------:R-:W-:Y:S01]  /*6be0*/  FMUL R6, R33.reuse, R6 ;  /* 0x0000000621067220 */ /* 0x040fe20000400000 */
[----:B------:R-:W-:Y:S01]  /*6bf0*/  FMUL R7, R33, R7 ;  /* 0x0000000721077220 */ /* 0x000fe20000400000 */
[C---:B------:R-:W-:Y:S01]  /*6c00*/  FFMA R4, R35.reuse, R20, R4 ;  /* 0x0000001423047223 */ /* 0x040fe20000000004 */
[C---:B------:R-:W-:Y:S01]  /*6c10*/  FFMA R5, R35.reuse, R21, R5 ;  /* 0x0000001523057223 */ /* 0x040fe20000000005 */
[C---:B------:R-:W-:Y:S01]  /*6c20*/  FFMA R6, R35.reuse, R34, R6 ;  /* 0x0000002223067223 */ /* 0x040fe20000000006 */
[----:B------:R-:W-:Y:S01]  /*6c30*/  FFMA R7, R35, R36, R7 ;  /* 0x0000002423077223 */ /* 0x000fe20000000007 */
[C---:B------:R-:W-:Y:S01]  /*6c40*/  FMUL R8, R33.reuse, R8 ;  /* 0x0000000821087220 */ /* 0x040fe20000400000 */
[----:B------:R-:W-:Y:S01]  /*6c50*/  FMUL R9, R33, R9 ;  /* 0x0000000921097220 */ /* 0x000fe20000400000 */
[----:B------:R-:W-:Y:S01]  /*6c60*/  F2FP.BF16.F32.PACK_AB R4, R5, R4 ;  /* 0x000000040504723e */ /* 0x000fe200000010ff */
[----:B------:R-:W-:Y:S01]  /*6c70*/  FMUL R10, R33, R10 ;  /* 0x0000000a210a7220 */ /* 0x000fe20000400000 */
[----:B------:R-:W-:Y:S01]  /*6c80*/  F2FP.BF16.F32.PACK_AB R5, R7, R6 ;  /* 0x000000060705723e */ /* 0x000fe200000010ff */
[C---:B------:R-:W-:Y:S01]  /*6c90*/  FFMA R8, R35.reuse, R37, R8 ;  /* 0x0000002523087223 */ /* 0x040fe20000000008 */
[----:B------:R-:W-:Y:S01]  /*6ca0*/  FFMA R9, R35, R38, R9 ;  /* 0x0000002623097223 */ /* 0x000fe20000000009 */
[C---:B------:R-:W-:Y:S01]  /*6cb0*/  FMUL R11, R33.reuse, R11 ;  /* 0x0000000b210b7220 */ /* 0x040fe20000400000 */
[C---:B------:R-:W-:Y:S01]  /*6cc0*/  FMUL R0, R33.reuse, R12 ;  /* 0x0000000c21007220 */ /* 0x040fe20000400000 */
[----:B------:R-:W-:Y:S01]  /*6cd0*/  FMUL R2, R33, R13 ;  /* 0x0000000d21027220 */ /* 0x000fe20000400000 */
[----:B------:R-:W-:Y:S01]  /*6ce0*/  FFMA R10, R35, R39, R10 ;  /* 0x00000027230a7223 */ /* 0x000fe2000000000a */
[----:B------:R-:W-:Y:S01]  /*6cf0*/  FMUL R3, R33, R14 ;  /* 0x0000000e21037220 */ /* 0x000fe20000400000 */
[----:B------:R-:W-:Y:S01]  /*6d00*/  F2FP.BF16.F32.PACK_AB R6, R9, R8 ;  /* 0x000000080906723e */ /* 0x000fe200000010ff */
[----:B------:R-:W-:Y:S01]  /*6d10*/  FFMA R11, R35, R40, R11 ;  /* 0x00000028230b7223 */ /* 0x000fe2000000000b */
[C---:B------:R-:W-:Y:S01]  /*6d20*/  FMUL R15, R33.reuse, R15 ;  /* 0x0000000f210f7220 */ /* 0x040fe20000400000 */
[----:B------:R-:W-:Y:S01]  /*6d30*/  FMUL R12, R33, R16 ;  /* 0x00000010210c7220 */ /* 0x000fe20000400000 */
[----:B------:R-:W-:Y:S01]  /*6d40*/  FFMA R0, R35, R41, R0 ;  /* 0x0000002923007223 */ /* 0x000fe20000000000 */
[----:B------:R-:W-:Y:S01]  /*6d50*/  MOV R8, UR43 ;  /* 0x0000002b00087c02 */ /* 0x000fe20008000f00 */
[----:B------:R-:W-:Y:S01]  /*6d60*/  FMUL R13, R33, R17 ;  /* 0x00000011210d7220 */ /* 0x000fe20000400000 */
[----:B------:R-:W-:Y:S01]  /*6d70*/  FFMA R2, R35, R42, R2 ;  /* 0x0000002a23027223 */ /* 0x000fe20000000002 */
[----:B------:R-:W-:Y:S01]  /*6d80*/  FMUL R14, R33, R18 ;  /* 0x00000012210e7220 */ /* 0x000fe20000400000 */
[C---:B------:R-:W-:Y:S01]  /*6d90*/  FFMA R3, R35.reuse, R43, R3 ;  /* 0x0000002b23037223 */ /* 0x040fe20000000003 */
[----:B------:R-:W-:Y:S01]  /*6da0*/  FFMA R15, R35, R44, R15 ;  /* 0x0000002c230f7223 */ /* 0x000fe2000000000f */
[----:B------:R-:W-:Y:S01]  /*6db0*/  FMUL R19, R33, R19 ;  /* 0x0000001321137220 */ /* 0x000fe20000400000 */
[C---:B------:R-:W-:Y:S01]  /*6dc0*/  FFMA R12, R35.reuse, R45, R12 ;  /* 0x0000002d230c7223 */ /* 0x040fe2000000000c */
[----:B------:R-:W-:Y:S01]  /*6dd0*/  LEA R8, R8, R64, 0xb ;  /* 0x0000004008087211 */ /* 0x000fe200078e58ff */
        /* <DEDUP_REMOVED lines=22> */
[----:B------:R-:W-:Y:S02]  /*6f40*/  UIADD3 UR5, UPT, UPT, UR41, 0x20, URZ ;  /* 0x0000002029057890 */ /* 0x000fe4000fffe0ff */
[----:B------:R-:W-:Y:S02]  /*6f50*/  UIADD3 UR4, UPT, UPT, UR10, 0x200, URZ ;  /* 0x000002000a047890 */ /* 0x000fe4000fffe0ff */
[----:B------:R-:W-:Y:S01]  /*6f60*/  UIADD3.X UR9, UPT, UPT, URZ, UR55, URZ, UP0, !UPT ;  /* 0x00000037ff097290 */ /* 0x000fe200087fe4ff */
[----:B------:R-:W-:Y:S01]  /*6f70*/  UMOV UR6, UR42 ;  /* 0x0000002a00067c82 */ /* 0x000fe20008000000 */
[----:B------:R-:W-:Y:S07]  /*6f80*/  UMOV UR7, UR36 ;  /* 0x0000002400077c82 */ /* 0x000fee0008000000 */
[----:B------:R2:W-:Y:S02]  /*6f90*/  UTMASTG.3D [UR4], [UR8] ;  /* 0x00000004080073b5 */ /* 0x0005e40008010000 */
[----:B--2---:R0:W-:Y:S02]  /*6fa0*/  UTMACMDFLUSH ;  /* 0x00000000000079b7 */ /* 0x0041e40000000000 */
.L_x_116:
[----:B------:R-:W-:Y:S05]  /*6fb0*/  BSYNC.RECONVERGENT B0 ;  /* 0x0000000000007941 */ /* 0x000fea0003800200 */
.L_x_115:
[----:B------:R-:W-:Y:S01]  /*6fc0*/  UIADD3 UR43, UPT, UPT, UR43, 0x1, URZ ;  /* 0x000000012b2b7890 */ /* 0x000fe2000fffe0ff */
[----:B------:R-:W-:Y:S03]  /*6fd0*/  BSSY.RECONVERGENT B0, `(.L_x_117) ;  /* 0x0000008000007945 */ /* 0x000fe60003800200 */
[----:B------:R-:W-:Y:S04]  /*6fe0*/  UISETP.NE.AND UP0, UPT, UR43, 0x3, UPT ;  /* 0x000000032b00788c */ /* 0x000fe8000bf05270 */
[----:B------:R-:W-:Y:S02]  /*6ff0*/  UISETP.EQ.XOR UP1, UPT, UR40, 0x3, !UP0 ;  /* 0x000000032800788c */ /* 0x000fe4000c722a70 */
[----:B------:R-:W-:Y:S02]  /*7000*/  USEL UR56, UR43, URZ, UP0 ;  /* 0x000000ff2b387287 */ /* 0x000fe40008000000 */
[----:B------:R-:W-:Y:S04]  /*7010*/  USEL UR4, URZ, 0x1, !UP1 ;  /* 0x00000001ff047887 */ /* 0x000fe8000c800000 */
[----:B------:R-:W-:Y:S01]  /*7020*/  ULOP3.LUT UR51, UR51, UR4, URZ, 0x3c, !UPT ;  /* 0x0000000433337292 */ /* 0x000fe2000f8e3cff */
[----:B------:R-:W-:Y:S11]  /*7030*/  @P0 BRA `(.L_x_118) ;  /* 0x0000000000040947 */ /* 0x000ff60003800000 */
[----:B------:R-:W-:Y:S04]  /*7040*/  DEPBAR.LE SB0, 0x1 ;  /* 0x000080400000791a */ /* 0x000fe80000000000 */
.L_x_118:
[----:B------:R-:W-:Y:S05]  /*7050*/  BSYNC.RECONVERGENT B0 ;  /* 0x0000000000007941 */ /* 0x000fea0003800200 */
.L_x_117:
[----:B------:R-:W-:Y:S01]  /*7060*/  BAR.SYNC.DEFER_BLOCKING 0x1, 0x80 ;  /* 0x0042000000007b1d */ /* 0x000fe20000010000 */
[----:B------:R-:W-:Y:S01]  /*7070*/  UISETP.NE.AND UP0, UPT, UR50, -0x2, UPT ;  /* 0xfffffffe3200788c */ /* 0x000fe2000bf05270 */
[----:B------:R-:W-:Y:S08]  /*7080*/  IADD3 R31, PT, PT, R31, 0x1, RZ ;  /* 0x000000011f1f7810 */ /* 0x000ff00007ffe0ff */
[----:B------:R-:W-:Y:S05]  /*7090*/  BRA.U !UP0, `(.L_x_119) ;  /* 0x0000000108287547 */ /* 0x000fea000b800000 */
[----:B------:R-:W-:Y:S01]  /*70a0*/  ISETP.NE.AND P0, PT, R74, RZ, PT ;  /* 0x000000ff4a00720c */ /* 0x000fe20003f05270 */
[----:B------:R-:W-:Y:S01]  /*70b0*/  IMAD.U32 R2, RZ, RZ, UR49 ;  /* 0x00000031ff027e24 */ /* 0x000fe2000f8e00ff */
[----:B------:R-:W-:Y:S01]  /*70c0*/  UIADD3 UR49, UPT, UPT, UR49, 0x1, URZ ;  /* 0x0000000131317890 */ /* 0x000fe2000fffe0ff */
[----:B------:R-:W-:Y:S03]  /*70d0*/  IMAD.U32 R0, RZ, RZ, UR37 ;  /* 0x00000025ff007e24 */ /* 0x000fe6000f8e00ff */
[----:B------:R-:W-:Y:S04]  /*70e0*/  UISETP.NE.AND UP0, UPT, UR49, 0x3, UPT ;  /* 0x000000033100788c */ /* 0x000fe8000bf05270 */
[----:B------:R-:W-:Y:S03]  /*70f0*/  USEL UR49, UR49, URZ, UP0 ;  /* 0x000000ff31317287 */ /* 0x000fe60008000000 */
[----:B------:R-:W-:Y:S05]  /*7100*/  @P0 LEA R2, R2, UR48, 0x3 ;  /* 0x0000003002020c11 */ /* 0x000fea000f8e18ff */
[----:B------:R-:W-:Y:S05]  /*7110*/  @P0 VIADD R2, R2, 0xe8 ;  /* 0x000000e802020836 */ /* 0x000fea0000000000 */
[----:B------:R-:W-:Y:S04]  /*7120*/  @P0 PRMT R0, R0, 0x654, R2 ;  /* 0x0000065400000816 */ /* 0x000fe80000000002 */
[----:B------:R2:W-:Y:S03]  /*7130*/  @P0 SYNCS.ARRIVE.TRANS64.RED.A1T0 RZ, [R0+URZ], RZ ;  /* 0x000000ff00ff09a7 */ /* 0x0005e600081004ff */
.L_x_119:
[----:B------:R-:W-:Y:S01]  /*7140*/  ISETP.NE.AND P2, PT, R71, RZ, PT ;  /* 0x000000ff4700720c */ /* 0x000fe20003f45270 */
[----:B------:R-:W-:Y:S01]  /*7150*/  UIADD3 UR50, UPT, UPT, UR50, 0x2, URZ ;  /* 0x0000000232327890 */ /* 0x000fe2000fffe0ff */
[----:B------:R-:W-:Y:S01]  /*7160*/  ISETP.NE.AND P0, PT, R73, 0x2, PT ;  /* 0x000000024900780c */ /* 0x000fe20003f05270 */
[----:B------:R-:W-:Y:S01]  /*7170*/  IMAD.IADD R20, R29, 0x1, R58 ;  /* 0x000000011d147824 */ /* 0x000fe200078e023a */
[----:B------:R-:W-:Y:S01]  /*7180*/  ISETP.NE.AND P1, PT, R31, 0x4, PT ;  /* 0x000000041f00780c */ /* 0x000fe20003f25270 */
[----:B------:R-:W-:Y:S01]  /*7190*/  IMAD.IADD R21, R30, 0x1, R59 ;  /* 0x000000011e157824 */ /* 0x000fe200078e023b */
[----:B------:R-:W-:Y:S02]  /*71a0*/  SEL R2, RZ, 0x1, P0 ;  /* 0x00000001ff027807 */ /* 0x000fe40000000000 */
[----:B--2---:R-:W-:Y:S02]  /*71b0*/  SEL R0, RZ, 0x1, P1 ;  /* 0x00000001ff007807 */ /* 0x004fe40000800000 */
[----:B------:R-:W-:Y:S02]  /*71c0*/  LOP3.LUT R67, R67, R2, RZ, 0x3c, !PT ;  /* 0x0000000243437212 */ /* 0x000fe400078e3cff */
[----:B------:R-:W-:Y:S02]  /*71d0*/  LOP3.LUT R68, R68, R0, RZ, 0x3c, !PT ;  /* 0x0000000044447212 */ /* 0x000fe400078e3cff */
[----:B------:R-:W-:Y:S02]  /*71e0*/  @P2 R2UR UR36, R66 ;  /* 0x00000000422422ca */ /* 0x000fe400000e0000 */
[----:B------:R-:W-:Y:S02]  /*71f0*/  SEL R73, R73, RZ, P0 ;  /* 0x000000ff49497207 */ /* 0x000fe40000000000 */
[----:B------:R-:W-:Y:S01]  /*7200*/  SEL R31, R31, RZ, P1 ;  /* 0x000000ff1f1f7207 */ /* 0x000fe20000800000 */
[----:B------:R-:W-:Y:S10]  /*7210*/  @P2 BRA `(.L_x_120) ;  /* 0xffffffdc00e02947 */ /* 0x000ff4000383ffff */
[----:B------:R-:W-:-:S09]  /*7220*/  UISETP.NE.AND UP0, UPT, UR53, URZ, UPT ;  /* 0x000000ff3500728c */ /* 0x000fd2000bf05270 */
[----:B------:R-:W-:Y:S05]  /*7230*/  BRA.U !UP0, `(.L_x_121) ;  /* 0x0000000108487547 */ /* 0x000fea000b800000 */
[----:B------:R-:W2:Y:S02]  /*7240*/  LDCU.64 UR4, c[0x0][0x890] ;  /* 0x00011200ff0477ac */ /* 0x000ea40008000a00 */
[----:B--2---:R-:W-:-:S04]  /*7250*/  UISETP.NE.U32.AND UP0, UPT, UR4, URZ, UPT ;  /* 0x000000ff0400728c */ /* 0x004fc8000bf05070 */
[----:B------:R-:W-:-:S09]  /*7260*/  UISETP.NE.AND.EX UP0, UPT, UR5, URZ, UPT, UP0 ;  /* 0x000000ff0500728c */ /* 0x000fd2000bf05300 */
[----:B------:R-:W-:Y:S05]  /*7270*/  BRA.U UP0, `(.L_x_122) ;  /* 0x00000001000c7547 */ /* 0x000fea000b800000 */
[----:B------:R-:W-:-:S13]  /*7280*/  FSETP.NEU.AND P0, PT, R35, RZ, PT ;  /* 0x000000ff2300720b */ /* 0x000fda0003f0d000 */
[----:B------:R-:W-:Y:S05]  /*7290*/  @!P0 EXIT ;  /* 0x000000000000894d */ /* 0x000fea0003800000 */
[----:B------:R-:W-:Y:S05]  /*72a0*/  BRA `(.L_x_121) ;  /* 0x00000000002c7947 */ /* 0x000fea0003800000 */
.L_x_122:
[----:B------:R-:W-:Y:S01]  /*72b0*/  ISETP.NE.AND P0, PT, R72, RZ, PT ;  /* 0x000000ff4800720c */ /* 0x000fe20003f05270 */
[----:B------:R-:W-:-:S12]  /*72c0*/  BSSY.RECONVERGENT B0, `(.L_x_121) ;  /* 0x0000009000007945 */ /* 0x000fd80003800200 */
[----:B------:R-:W-:Y:S05]  /*72d0*/  @P0 BRA `(.L_x_123) ;  /* 0x0000000000140947 */ /* 0x000fea0003800000 */
[----:B------:R-:W2:Y:S02]  /*72e0*/  LDCU.64 UR4, c[0x0][0x888] ;  /* 0x00011100ff0477ac */ /* 0x000ea40008000a00 */
[----:B--2---:R-:W-:-:S04]  /*72f0*/  ISETP.NE.U32.AND P0, PT, RZ, UR4, PT ;  /* 0x00000004ff007c0c */ /* 0x004fc8000bf05070 */
[----:B------:R-:W-:-:S13]  /*7300*/  ISETP.NE.AND.EX P0, PT, RZ, UR5, PT, P0 ;  /* 0x00000005ff007c0c */ /* 0x000fda000bf05300 */
[----:B------:R-:W-:Y:S05]  /*7310*/  @!P0 EXIT ;  /* 0x000000000000894d */ /* 0x000fea0003800000 */
[----:B------:R-:W-:Y:S05]  /*7320*/  BRA `(.L_x_124) ;  /* 0x0000000000087947 */ /* 0x000fea0003800000 */
.L_x_123:
[----:B------:R-:W-:-:S13]  /*7330*/  FSETP.NEU.AND P0, PT, R35, RZ, PT ;  /* 0x000000ff2300720b */ /* 0x000fda0003f0d000 */
[----:B------:R-:W-:Y:S05]  /*7340*/  @!P0 EXIT ;  /* 0x000000000000894d */ /* 0x000fea0003800000 */
.L_x_124:
[----:B------:R-:W-:Y:S05]  /*7350*/  BSYNC.RECONVERGENT B0 ;  /* 0x0000000000007941 */ /* 0x000fea0003800200 */
.L_x_121:
[----:B------:R-:W-:Y:S01]  /*7360*/  ULEA UR4, UR49, UR48, 0x3 ;  /* 0x0000003031047291 */ /* 0x000fe2000f8e18ff */
[----:B------:R-:W-:-:S04]  /*7370*/  DEPBAR.LE SB0, 0x0 ;  /* 0x000080000000791a */ /* 0x000fc80000000000 */
[----:B------:R-:W-:-:S04]  /*7380*/  UIADD3 UR4, UPT, UPT, UR4, 0xe8, URZ ;  /* 0x000000e804047890 */ /* 0x000fc8000fffe0ff */
[----:B------:R-:W-:-:S09]  /*7390*/  UPRMT UR4, UR37, 0x654, UR4 ;  /* 0x0000065425047896 */ /* 0x000fd20008000004 */
[----:B------:R-:W-:Y:S01]  /*73a0*/  SYNCS.ARRIVE.TRANS64.RED.A1T0 RZ, [UR4], RZ ;  /* 0x000000ffffff79a7 */ /* 0x000fe20008100404 */
[----:B------:R-:W-:Y:S05]  /*73b0*/  EXIT ;  /* 0x000000000000794d */ /* 0x000fea0003800000 */
.L_x_20:
[----:B--2---:R2:W1:Y:S02]  /*73c0*/  SYNCS.PHASECHK.TRANS64.TRYWAIT P0, [R2+URZ+0x180], R3 ;  /* 0x00018003020075a7 */ /* 0x00446400080011ff */
[----:B-1----:R-:W-:Y:S05]  /*73d0*/  @!P0 NANOSLEEP.SYNCS 0x989680 ;  /* 0x009896800000895d */ /* 0x002fea0003900000 */
[----:B------:R-:W1:Y:S02]  /*73e0*/  @!P0 SYNCS.PHASECHK.TRANS64 P0, [R2+URZ+0x180], R3 ;  /* 0x00018003020085a7 */ /* 0x000e6400080010ff */
[----:B-1----:R-:W-:Y:S05]  /*73f0*/  @!P0 BRA `(.L_x_20) ;  /* 0xfffffffc00f08947 */ /* 0x002fea000383ffff */
[----:B------:R-:W-:Y:S05]  /*7400*/  BRA `(.L_x_125) ;  /* 0xffffffa000c07947 */ /* 0x000fea000383ffff */
.L_x_23:
[----:B-1----:R-:W-:-:S07]  /*7410*/  MOV R2, UR33 ;  /* 0x0000002100027c02 */ /* 0x002fce0008000f00 */
.L_x_126:
[----:B-1----:R1:W2:Y:S02]  /*7420*/  SYNCS.PHASECHK.TRANS64.TRYWAIT P0, [R2+URZ+0x68], R4 ;  /* 0x00006804020075a7 */ /* 0x0022a400080011ff */
[----:B--2---:R-:W-:Y:S05]  /*7430*/  @!P0 NANOSLEEP.SYNCS 0x989680 ;  /* 0x009896800000895d */ /* 0x004fea0003900000 */
[----:B------:R-:W2:Y:S02]  /*7440*/  @!P0 SYNCS.PHASECHK.TRANS64 P0, [R2+URZ+0x68], R4 ;  /* 0x00006804020085a7 */ /* 0x000ea400080010ff */
[----:B--2---:R-:W-:Y:S05]  /*7450*/  @!P0 BRA `(.L_x_126) ;  /* 0xfffffffc00f08947 */ /* 0x004fea000383ffff */
[----:B------:R-:W-:Y:S05]  /*7460*/  BRA `(.L_x_22) ;  /* 0xffffffa400107947 */ /* 0x000fea000383ffff */
.L_x_29:
[----:B-1----:R-:W-:-:S07]  /*7470*/  MOV R2, UR17 ;  /* 0x0000001100027c02 */ /* 0x002fce0008000f00 */
.L_x_127:
[----:B-1----:R1:W2:Y:S02]  /*7480*/  SYNCS.PHASECHK.TRANS64.TRYWAIT P0, [R2+URZ+0x68], R4 ;  /* 0x00006804020075a7 */ /* 0x0022a400080011ff */
[----:B--2---:R-:W-:Y:S05]  /*7490*/  @!P0 NANOSLEEP.SYNCS 0x989680 ;  /* 0x009896800000895d */ /* 0x004fea0003900000 */
[----:B------:R-:W2:Y:S02]  /*74a0*/  @!P0 SYNCS.PHASECHK.TRANS64 P0, [R2+URZ+0x68], R4 ;  /* 0x00006804020085a7 */ /* 0x000ea400080010ff */
[----:B--2---:R-:W-:Y:S05]  /*74b0*/  @!P0 BRA `(.L_x_127) ;  /* 0xfffffffc00f08947 */ /* 0x004fea000383ffff */
[----:B------:R-:W-:Y:S05]  /*74c0*/  BRA `(.L_x_28) ;  /* 0xffffffa400b47947 */ /* 0x000fea000383ffff */
.L_x_33:
[----:B-1----:R1:W2:Y:S02]  /*74d0*/  SYNCS.PHASECHK.TRANS64.TRYWAIT P0, [R2+URZ+0x110], R3 ;  /* 0x00011003020075a7 */ /* 0x0022a400080011ff */
[----:B--2---:R-:W-:Y:S05]  /*74e0*/  @!P0 NANOSLEEP.SYNCS 0x989680 ;  /* 0x009896800000895d */ /* 0x004fea0003900000 */
[----:B------:R-:W2:Y:S02]  /*74f0*/  @!P0 SYNCS.PHASECHK.TRANS64 P0, [R2+URZ+0x110], R3 ;  /* 0x00011003020085a7 */ /* 0x000ea400080010ff */
[----:B--2---:R-:W-:Y:S05]  /*7500*/  @!P0 BRA `(.L_x_33) ;  /* 0xfffffffc00f08947 */ /* 0x004fea000383ffff */
[----:B------:R-:W-:Y:S05]  /*7510*/  BRA `(.L_x_128) ;  /* 0xffffffa800407947 */ /* 0x000fea000383ffff */
.L_x_37:
[----:B----4-:R-:W-:-:S07]  /*7520*/  MOV R0, UR5 ;  /* 0x0000000500007c02 */ /* 0x010fce0008000f00 */
.L_x_129:
[----:B-1----:R1:W2:Y:S02]  /*7530*/  SYNCS.PHASECHK.TRANS64.TRYWAIT P0, [R0+URZ], R2 ;  /* 0x00000002000075a7 */ /* 0x0022a400080011ff */
[----:B--2---:R-:W-:Y:S05]  /*7540*/  @!P0 NANOSLEEP.SYNCS 0x989680 ;  /* 0x009896800000895d */ /* 0x004fea0003900000 */
[----:B------:R-:W2:Y:S02]  /*7550*/  @!P0 SYNCS.PHASECHK.TRANS64 P0, [R0+URZ], R2 ;  /* 0x00000002000085a7 */ /* 0x000ea400080010ff */
[----:B--2---:R-:W-:Y:S05]  /*7560*/  @!P0 BRA `(.L_x_129) ;  /* 0xfffffffc00f08947 */ /* 0x004fea000383ffff */
[----:B------:R-:W-:Y:S05]  /*7570*/  BRA `(.L_x_130) ;  /* 0xffffffac00b07947 */ /* 0x000fea000383ffff */
.L_x_38:
[----:B----4-:R-:W-:-:S07]  /*7580*/  MOV R0, UR5 ;  /* 0x0000000500007c02 */ /* 0x010fce0008000f00 */
.L_x_131:
[----:B-1----:R1:W2:Y:S02]  /*7590*/  SYNCS.PHASECHK.TRANS64.TRYWAIT P0, [R0+URZ], R3 ;  /* 0x00000003000075a7 */ /* 0x0022a400080011ff */
[----:B--2---:R-:W-:Y:S05]  /*75a0*/  @!P0 NANOSLEEP.SYNCS 0x989680 ;  /* 0x009896800000895d */ /* 0x004fea0003900000 */
[----:B------:R-:W2:Y:S02]  /*75b0*/  @!P0 SYNCS.PHASECHK.TRANS64 P0, [R0+URZ], R3 ;  /* 0x00000003000085a7 */ /* 0x000ea400080010ff */
[----:B--2---:R-:W-:Y:S05]  /*75c0*/  @!P0 BRA `(.L_x_131) ;  /* 0xfffffffc00f08947 */ /* 0x004fea000383ffff */
[----:B------:R-:W-:Y:S05]  /*75d0*/  BRA `(.L_x_132) ;  /* 0xffffffac00bc7947 */ /* 0x000fea000383ffff */
.L_x_39:
[----:B----4-:R-:W-:-:S07]  /*75e0*/  MOV R0, UR5 ;  /* 0x0000000500007c02 */ /* 0x010fce0008000f00 */
.L_x_133:
[----:B-1----:R1:W2:Y:S02]  /*75f0*/  SYNCS.PHASECHK.TRANS64.TRYWAIT P0, [R0+URZ], R3 ;  /* 0x00000003000075a7 */ /* 0x0022a400080011ff */
[----:B--2---:R-:W-:Y:S05]  /*7600*/  @!P0 NANOSLEEP.SYNCS 0x989680 ;  /* 0x009896800000895d */ /* 0x004fea0003900000 */
[----:B------:R-:W2:Y:S02]  /*7610*/  @!P0 SYNCS.PHASECHK.TRANS64 P0, [R0+URZ], R3 ;  /* 0x00000003000085a7 */ /* 0x000ea400080010ff */
[----:B--2---:R-:W-:Y:S05]  /*7620*/  @!P0 BRA `(.L_x_133) ;  /* 0xfffffffc00f08947 */ /* 0x004fea000383ffff */
[----:B------:R-:W-:Y:S05]  /*7630*/  BRA `(.L_x_134) ;  /* 0xffffffac00c87947 */ /* 0x000fea000383ffff */
.L_x_40:
[----:B----4-:R-:W-:-:S07]  /*7640*/  MOV R0, UR5 ;  /* 0x0000000500007c02 */ /* 0x010fce0008000f00 */
.L_x_135:
[----:B-1----:R1:W2:Y:S02]  /*7650*/  SYNCS.PHASECHK.TRANS64.TRYWAIT P0, [R0+URZ], R3 ;  /* 0x00000003000075a7 */ /* 0x0022a400080011ff */
[----:B--2---:R-:W-:Y:S05]  /*7660*/  @!P0 NANOSLEEP.SYNCS 0x989680 ;  /* 0x009896800000895d */ /* 0x004fea0003900000 */
[----:B------:R-:W2:Y:S02]  /*7670*/  @!P0 SYNCS.PHASECHK.TRANS64 P0, [R0+URZ], R3 ;  /* 0x00000003000085a7 */ /* 0x000ea400080010ff */
[----:B--2---:R-:W-:Y:S05]  /*7680*/  @!P0 BRA `(.L_x_135) ;  /* 0xfffffffc00f08947 */ /* 0x004fea000383ffff */
[----:B------:R-:W-:Y:S05]  /*7690*/  BRA `(.L_x_136) ;  /* 0xffffffac00d47947 */ /* 0x000fea000383ffff */
.L_x_41:
[----:B----4-:R-:W-:-:S07]  /*76a0*/  MOV R0, UR5 ;  /* 0x0000000500007c02 */ /* 0x010fce0008000f00 */
.L_x_137:
[----:B-1----:R1:W2:Y:S02]  /*76b0*/  SYNCS.PHASECHK.TRANS64.TRYWAIT P0, [R0+URZ], R3 ;  /* 0x00000003000075a7 */ /* 0x0022a400080011ff */
[----:B--2---:R-:W-:Y:S05]  /*76c0*/  @!P0 NANOSLEEP.SYNCS 0x989680 ;  /* 0x009896800000895d */ /* 0x004fea0003900000 */
[----:B------:R-:W2:Y:S02]  /*76d0*/  @!P0 SYNCS.PHASECHK.TRANS64 P0, [R0+URZ], R3 ;  /* 0x00000003000085a7 */ /* 0x000ea400080010ff */
[----:B--2---:R-:W-:Y:S05]  /*76e0*/  @!P0 BRA `(.L_x_137) ;  /* 0xfffffffc00f08947 */ /* 0x004fea000383ffff */
[----:B------:R-:W-:Y:S05]  /*76f0*/  BRA `(.L_x_138) ;  /* 0xffffffac00e07947 */ /* 0x000fea000383ffff */
.L_x_42:
[----:B----4-:R-:W-:-:S07]  /*7700*/  MOV R0, UR5 ;  /* 0x0000000500007c02 */ /* 0x010fce0008000f00 */
.L_x_139:
[----:B-1----:R1:W2:Y:S02]  /*7710*/  SYNCS.PHASECHK.TRANS64.TRYWAIT P0, [R0+URZ], R3 ;  /* 0x00000003000075a7 */ /* 0x0022a400080011ff */
[----:B--2---:R-:W-:Y:S05]  /*7720*/  @!P0 NANOSLEEP.SYNCS 0x989680 ;  /* 0x009896800000895d */ /* 0x004fea0003900000 */
[----:B------:R-:W2:Y:S02]  /*7730*/  @!P0 SYNCS.PHASECHK.TRANS64 P0, [R0+URZ], R3 ;  /* 0x00000003000085a7 */ /* 0x000ea400080010ff */
[----:B--2---:R-:W-:Y:S05]  /*7740*/  @!P0 BRA `(.L_x_139) ;  /* 0xfffffffc00f08947 */ /* 0x004fea000383ffff */
[----:B------:R-:W-:Y:S05]  /*7750*/  BRA `(.L_x_140) ;  /* 0xffffffac00ec7947 */ /* 0x000fea000383ffff */
.L_x_43:
[----:B----4-:R-:W-:-:S07]  /*7760*/  MOV R0, UR5 ;  /* 0x0000000500007c02 */ /* 0x010fce0008000f00 */
.L_x_141:
[----:B-1----:R1:W2:Y:S02]  /*7770*/  SYNCS.PHASECHK.TRANS64.TRYWAIT P0, [R0+URZ], R3 ;  /* 0x00000003000075a7 */ /* 0x0022a400080011ff */
[----:B--2---:R-:W-:Y:S05]  /*7780*/  @!P0 NANOSLEEP.SYNCS 0x989680 ;  /* 0x009896800000895d */ /* 0x004fea0003900000 */
[----:B------:R-:W2:Y:S02]  /*7790*/  @!P0 SYNCS.PHASECHK.TRANS64 P0, [R0+URZ], R3 ;  /* 0x00000003000085a7 */ /* 0x000ea400080010ff */
[----:B--2---:R-:W-:Y:S05]  /*77a0*/  @!P0 BRA `(.L_x_141) ;  /* 0xfffffffc00f08947 */ /* 0x004fea000383ffff */
[----:B------:R-:W-:Y:S05]  /*77b0*/  BRA `(.L_x_142) ;  /* 0xffffffac00f87947 */ /* 0x000fea000383ffff */
.L_x_44:
[----:B----4-:R-:W-:-:S07]  /*77c0*/  MOV R0, UR5 ;  /* 0x0000000500007c02 */ /* 0x010fce0008000f00 */
.L_x_143:
[----:B-1----:R1:W2:Y:S02]  /*77d0*/  SYNCS.PHASECHK.TRANS64.TRYWAIT P0, [R0+URZ], R3 ;  /* 0x00000003000075a7 */ /* 0x0022a400080011ff */
[----:B--2---:R-:W-:Y:S05]  /*77e0*/  @!P0 NANOSLEEP.SYNCS 0x989680 ;  /* 0x009896800000895d */ /* 0x004fea0003900000 */
[----:B------:R-:W2:Y:S02]  /*77f0*/  @!P0 SYNCS.PHASECHK.TRANS64 P0, [R0+URZ], R3 ;  /* 0x00000003000085a7 */ /* 0x000ea400080010ff */
[----:B--2---:R-:W-:Y:S05]  /*7800*/  @!P0 BRA `(.L_x_143) ;  /* 0xfffffffc00f08947 */ /* 0x004fea000383ffff */
[----:B------:R-:W-:Y:S05]  /*7810*/  BRA `(.L_x_144) ;  /* 0xffffffb000047947 */ /* 0x000fea000383ffff */
.L_x_45:
[----:B----4-:R-:W-:-:S07]  /*7820*/  MOV R0, UR5 ;  /* 0x0000000500007c02 */ /* 0x010fce0008000f00 */
.L_x_145:
[----:B-1----:R1:W2:Y:S02]  /*7830*/  SYNCS.PHASECHK.TRANS64.TRYWAIT P0, [R0+URZ], R3 ;  /* 0x00000003000075a7 */ /* 0x0022a400080011ff */
[----:B--2---:R-:W-:Y:S05]  /*7840*/  @!P0 NANOSLEEP.SYNCS 0x989680 ;  /* 0x009896800000895d */ /* 0x004fea0003900000 */
[----:B------:R-:W2:Y:S02]  /*7850*/  @!P0 SYNCS.PHASECHK.TRANS64 P0, [R0+URZ], R3 ;  /* 0x00000003000085a7 */ /* 0x000ea400080010ff */
[----:B--2---:R-:W-:Y:S05]  /*7860*/  @!P0 BRA `(.L_x_145) ;  /* 0xfffffffc00f08947 */ /* 0x004fea000383ffff */
[----:B------:R-:W-:Y:S05]  /*7870*/  BRA `(.L_x_146) ;  /* 0xffffffb000107947 */ /* 0x000fea000383ffff */
.L_x_46:
[----:B----4-:R-:W-:-:S07]  /*7880*/  MOV R0, UR5 ;  /* 0x0000000500007c02 */ /* 0x010fce0008000f00 */
.L_x_147:
[----:B-1----:R1:W2:Y:S02]  /*7890*/  SYNCS.PHASECHK.TRANS64.TRYWAIT P0, [R0+URZ], R3 ;  /* 0x00000003000075a7 */ /* 0x0022a400080011ff */
[----:B--2---:R-:W-:Y:S05]  /*78a0*/  @!P0 NANOSLEEP.SYNCS 0x989680 ;  /* 0x009896800000895d */ /* 0x004fea0003900000 */
[----:B------:R-:W2:Y:S02]  /*78b0*/  @!P0 SYNCS.PHASECHK.TRANS64 P0, [R0+URZ], R3 ;  /* 0x00000003000085a7 */ /* 0x000ea400080010ff */
[----:B--2---:R-:W-:Y:S05]  /*78c0*/  @!P0 BRA `(.L_x_147) ;  /* 0xfffffffc00f08947 */ /* 0x004fea000383ffff */
[----:B------:R-:W-:Y:S05]  /*78d0*/  BRA `(.L_x_148) ;  /* 0xffffffb0001c7947 */ /* 0x000fea000383ffff */
.L_x_47:
[----:B----4-:R-:W-:-:S07]  /*78e0*/  MOV R0, UR5 ;  /* 0x0000000500007c02 */ /* 0x010fce0008000f00 */
.L_x_149:
[----:B-1----:R1:W2:Y:S02]  /*78f0*/  SYNCS.PHASECHK.TRANS64.TRYWAIT P0, [R0+URZ], R3 ;  /* 0x00000003000075a7 */ /* 0x0022a400080011ff */
[----:B--2---:R-:W-:Y:S05]  /*7900*/  @!P0 NANOSLEEP.SYNCS 0x989680 ;  /* 0x009896800000895d */ /* 0x004fea0003900000 */
[----:B------:R-:W2:Y:S02]  /*7910*/  @!P0 SYNCS.PHASECHK.TRANS64 P0, [R0+URZ], R3 ;  /* 0x00000003000085a7 */ /* 0x000ea400080010ff */
[----:B--2---:R-:W-:Y:S05]  /*7920*/  @!P0 BRA `(.L_x_149) ;  /* 0xfffffffc00f08947 */ /* 0x004fea000383ffff */
[----:B------:R-:W-:Y:S05]  /*7930*/  BRA `(.L_x_150) ;  /* 0xffffffb000287947 */ /* 0x000fea000383ffff */
.L_x_48:
[----:B----4-:R-:W-:-:S07]  /*7940*/  MOV R0, UR5 ;  /* 0x0000000500007c02 */ /* 0x010fce0008000f00 */
.L_x_151:
[----:B-1----:R1:W2:Y:S02]  /*7950*/  SYNCS.PHASECHK.TRANS64.TRYWAIT P0, [R0+URZ], R3 ;  /* 0x00000003000075a7 */ /* 0x0022a400080011ff */
[----:B--2---:R-:W-:Y:S05]  /*7960*/  @!P0 NANOSLEEP.SYNCS 0x989680 ;  /* 0x009896800000895d */ /* 0x004fea0003900000 */
[----:B------:R-:W2:Y:S02]  /*7970*/  @!P0 SYNCS.PHASECHK.TRANS64 P0, [R0+URZ], R3 ;  /* 0x00000003000085a7 */ /* 0x000ea400080010ff */
[----:B--2---:R-:W-:Y:S05]  /*7980*/  @!P0 BRA `(.L_x_151) ;  /* 0xfffffffc00f08947 */ /* 0x004fea000383ffff */
[----:B------:R-:W-:Y:S05]  /*7990*/  BRA `(.L_x_152) ;  /* 0xffffffb000347947 */ /* 0x000fea000383ffff */
.L_x_51:
[----:B-1----:R1:W2:Y:S02]  /*79a0*/  SYNCS.PHASECHK.TRANS64.TRYWAIT P0, [R0+URZ+0x170], R4 ;  /* 0x00017004000075a7 */ /* 0x0022a400080011ff */
[----:B--2---:R-:W-:Y:S05]  /*79b0*/  @!P0 NANOSLEEP.SYNCS 0x989680 ;  /* 0x009896800000895d */ /* 0x004fea0003900000 */
[----:B------:R-:W2:Y:S02]  /*79c0*/  @!P0 SYNCS.PHASECHK.TRANS64 P0, [R0+URZ+0x170], R4 ;  /* 0x00017004000085a7 */ /* 0x000ea400080010ff */
[----:B--2---:R-:W-:Y:S05]  /*79d0*/  @!P0 BRA `(.L_x_51) ;  /* 0xfffffffc00f08947 */ /* 0x004fea000383ffff */
[----:B------:R-:W-:Y:S05]  /*79e0*/  BRA `(.L_x_153) ;  /* 0xffffffb000907947 */ /* 0x000fea000383ffff */
.L_x_52:
[----:B------:R-:W-:-:S07]  /*79f0*/  MOV R0, UR5 ;  /* 0x0000000500007c02 */ /* 0x000fce0008000f00 */
.L_x_154:
[----:B-1----:R1:W2:Y:S02]  /*7a00*/  SYNCS.PHASECHK.TRANS64.TRYWAIT P0, [R0+URZ+0x120], R5 ;  /* 0x00012005000075a7 */ /* 0x0022a400080011ff */
[----:B--2---:R-:W-:Y:S05]  /*7a10*/  @!P0 NANOSLEEP.SYNCS 0x989680 ;  /* 0x009896800000895d */ /* 0x004fea0003900000 */
[----:B------:R-:W2:Y:S02]  /*7a20*/  @!P0 SYNCS.PHASECHK.TRANS64 P0, [R0+URZ+0x120], R5 ;  /* 0x00012005000085a7 */ /* 0x000ea400080010ff */
[----:B--2---:R-:W-:Y:S05]  /*7a30*/  @!P0 BRA `(.L_x_154) ;  /* 0xfffffffc00f08947 */ /* 0x004fea000383ffff */
[----:B------:R-:W-:Y:S05]  /*7a40*/  BRA `(.L_x_155) ;  /* 0xffffffb000a07947 */ /* 0x000fea000383ffff */
.L_x_53:
[----:B-1----:R1:W2:Y:S02]  /*7a50*/  SYNCS.PHASECHK.TRANS64.TRYWAIT P1, [R0+URZ+0x110], R4 ;  /* 0x00011004000075a7 */ /* 0x0022a400080211ff */
[----:B--2---:R-:W-:Y:S05]  /*7a60*/  @!P1 NANOSLEEP.SYNCS 0x989680 ;  /* 0x009896800000995d */ /* 0x004fea0003900000 */
[----:B------:R-:W2:Y:S02]  /*7a70*/  @!P1 SYNCS.PHASECHK.TRANS64 P1, [R0+URZ+0x110], R4 ;  /* 0x00011004000095a7 */ /* 0x000ea400080210ff */
[----:B--2---:R-:W-:Y:S05]  /*7a80*/  @!P1 BRA `(.L_x_53) ;  /* 0xfffffffc00f09947 */ /* 0x004fea000383ffff */
[----:B------:R-:W-:Y:S05]  /*7a90*/  BRA `(.L_x_156) ;  /* 0xffffffb000d07947 */ /* 0x000fea000383ffff */
.L_x_56:
[----:B------:R-:W-:-:S07]  /*7aa0*/  MOV R0, UR5 ;  /* 0x0000000500007c02 */ /* 0x000fce0008000f00 */
.L_x_157:
[----:B-1----:R1:W2:Y:S02]  /*7ab0*/  SYNCS.PHASECHK.TRANS64.TRYWAIT P0, [R0+URZ+0x120], R2 ;  /* 0x00012002000075a7 */ /* 0x0022a400080011ff */
[----:B--2---:R-:W-:Y:S05]  /*7ac0*/  @!P0 NANOSLEEP.SYNCS 0x989680 ;  /* 0x009896800000895d */ /* 0x004fea0003900000 */
[----:B------:R-:W2:Y:S02]  /*7ad0*/  @!P0 SYNCS.PHASECHK.TRANS64 P0, [R0+URZ+0x120], R2 ;  /* 0x00012002000085a7 */ /* 0x000ea400080010ff */
[----:B--2---:R-:W-:Y:S05]  /*7ae0*/  @!P0 BRA `(.L_x_157) ;  /* 0xfffffffc00f08947 */ /* 0x004fea000383ffff */
[----:B------:R-:W-:Y:S05]  /*7af0*/  BRA `(.L_x_55) ;  /* 0xffffffb400247947 */ /* 0x000fea000383ffff */
.L_x_63:
[----:B-1----:R1:W2:Y:S02]  /*7b00*/  SYNCS.PHASECHK.TRANS64.TRYWAIT P1, [R0+URZ+0x110], R2 ;  /* 0x00011002000075a7 */ /* 0x0022a400080211ff */
[----:B--2---:R-:W-:Y:S05]  /*7b10*/  @!P1 NANOSLEEP.SYNCS 0x989680 ;  /* 0x009896800000995d */ /* 0x004fea0003900000 */
[----:B------:R-:W2:Y:S02]  /*7b20*/  @!P1 SYNCS.PHASECHK.TRANS64 P1, [R0+URZ+0x110], R2 ;  /* 0x00011002000095a7 */ /* 0x000ea400080210ff */
[----:B--2---:R-:W-:Y:S05]  /*7b30*/  @!P1 BRA `(.L_x_63) ;  /* 0xfffffffc00f09947 */ /* 0x004fea000383ffff */
[----:B------:R-:W-:Y:S05]  /*7b40*/  BRA `(.L_x_158) ;  /* 0xffffffb800947947 */ /* 0x000fea000383ffff */
.L_x_64:
[----:B------:R-:W-:-:S07]  /*7b50*/  MOV R2, UR7 ;  /* 0x0000000700027c02 */ /* 0x000fce0008000f00 */
.L_x_159:
[----:B-1----:R1:W2:Y:S02]  /*7b60*/  SYNCS.PHASECHK.TRANS64.TRYWAIT P0, [R2+URZ+0x150], R0 ;  /* 0x00015000020075a7 */ /* 0x0022a400080011ff */
[----:B--2---:R-:W-:Y:S05]  /*7b70*/  @!P0 NANOSLEEP.SYNCS 0x989680 ;  /* 0x009896800000895d */ /* 0x004fea0003900000 */
[----:B------:R-:W2:Y:S02]  /*7b80*/  @!P0 SYNCS.PHASECHK.TRANS64 P0, [R2+URZ+0x150], R0 ;  /* 0x00015000020085a7 */ /* 0x000ea400080010ff */
[----:B--2---:R-:W-:Y:S05]  /*7b90*/  @!P0 BRA `(.L_x_159) ;  /* 0xfffffffc00f08947 */ /* 0x004fea000383ffff */
[----:B------:R-:W-:Y:S05]  /*7ba0*/  BRA `(.L_x_160) ;  /* 0xffffffb800e47947 */ /* 0x000fea000383ffff */
.L_x_67:
[----:B------:R-:W-:Y:S07]  /*7bb0*/  MOV R0, UR6 ;  /* 0x0000000600007c02 */ /* 0x000fee0008000f00 */
.L_x_161:
[----:B-1----:R1:W2:Y:S02]  /*7bc0*/  SYNCS.PHASECHK.TRANS64.TRYWAIT P0, [R0+URZ], R2 ;  /* 0x00000002000075a7 */ /* 0x0022a400080011ff */
[----:B--2---:R-:W-:Y:S05]  /*7bd0*/  @!P0 NANOSLEEP.SYNCS 0x989680 ;  /* 0x009896800000895d */ /* 0x004fea0003900000 */
[----:B------:R-:W2:Y:S02]  /*7be0*/  @!P0 SYNCS.PHASECHK.TRANS64 P0, [R0+URZ], R2 ;  /* 0x00000002000085a7 */ /* 0x000ea400080010ff */
[----:B--2---:R-:W-:Y:S05]  /*7bf0*/  @!P0 BRA `(.L_x_161) ;  /* 0xfffffffc00f08947 */ /* 0x004fea000383ffff */
[----:B------:R-:W-:Y:S05]  /*7c00*/  BRA `(.L_x_66) ;  /* 0xffffffbc00007947 */ /* 0x000fea000383ffff */
.L_x_70:
[----:B------:R-:W-:-:S07]  /*7c10*/  MOV R0, UR6 ;  /* 0x0000000600007c02 */ /* 0x000fce0008000f00 */
.L_x_162:
[----:B--2---:R2:W4:Y:S02]  /*7c20*/  SYNCS.PHASECHK.TRANS64.TRYWAIT P0, [R0+URZ], R2 ;  /* 0x00000002000075a7 */ /* 0x00452400080011ff */
[----:B----4-:R-:W-:Y:S05]  /*7c30*/  @!P0 NANOSLEEP.SYNCS 0x989680 ;  /* 0x009896800000895d */ /* 0x010fea0003900000 */
[----:B------:R-:W4:Y:S02]  /*7c40*/  @!P0 SYNCS.PHASECHK.TRANS64 P0, [R0+URZ], R2 ;  /* 0x00000002000085a7 */ /* 0x000f2400080010ff */
[----:B----4-:R-:W-:Y:S05]  /*7c50*/  @!P0 BRA `(.L_x_162) ;  /* 0xfffffffc00f08947 */ /* 0x010fea000383ffff */
[----:B------:R-:W-:Y:S05]  /*7c60*/  BRA `(.L_x_163) ;  /* 0xffffffbc00dc7947 */ /* 0x000fea000383ffff */
.L_x_71:
[----:B------:R-:W-:-:S07]  /*7c70*/  MOV R0, UR6 ;  /* 0x0000000600007c02 */ /* 0x000fce0008000f00 */
.L_x_164:
[----:B-1----:R1:W2:Y:S02]  /*7c80*/  SYNCS.PHASECHK.TRANS64.TRYWAIT P0, [R0+URZ], R3 ;  /* 0x00000003000075a7 */ /* 0x0022a400080011ff */
[----:B--2---:R-:W-:Y:S05]  /*7c90*/  @!P0 NANOSLEEP.SYNCS 0x989680 ;  /* 0x009896800000895d */ /* 0x004fea0003900000 */
[----:B------:R-:W2:Y:S02]  /*7ca0*/  @!P0 SYNCS.PHASECHK.TRANS64 P0, [R0+URZ], R3 ;  /* 0x00000003000085a7 */ /* 0x000ea400080010ff */
[----:B--2---:R-:W-:Y:S05]  /*7cb0*/  @!P0 BRA `(.L_x_164) ;  /* 0xfffffffc00f08947 */ /* 0x004fea000383ffff */
[----:B------:R-:W-:Y:S05]  /*7cc0*/  BRA `(.L_x_165) ;  /* 0xffffffbc00e87947 */ /* 0x000fea000383ffff */
.L_x_72:
[----:B------:R-:W-:-:S07]  /*7cd0*/  MOV R0, UR6 ;  /* 0x0000000600007c02 */ /* 0x000fce0008000f00 */
.L_x_166:
[----:B-1----:R1:W2:Y:S02]  /*7ce0*/  SYNCS.PHASECHK.TRANS64.TRYWAIT P0, [R0+URZ], R3 ;  /* 0x00000003000075a7 */ /* 0x0022a400080011ff */
[----:B--2---:R-:W-:Y:S05]  /*7cf0*/  @!P0 NANOSLEEP.SYNCS 0x989680 ;  /* 0x009896800000895d */ /* 0x004fea0003900000 */
[----:B------:R-:W2:Y:S02]  /*7d00*/  @!P0 SYNCS.PHASECHK.TRANS64 P0, [R0+URZ], R3 ;  /* 0x00000003000085a7 */ /* 0x000ea400080010ff */
[----:B--2---:R-:W-:Y:S05]  /*7d10*/  @!P0 BRA `(.L_x_166) ;  /* 0xfffffffc00f08947 */ /* 0x004fea000383ffff */
[----:B------:R-:W-:Y:S05]  /*7d20*/  BRA `(.L_x_167) ;  /* 0xffffffbc00f47947 */ /* 0x000fea000383ffff */
.L_x_73:
[----:B-1----:R-:W-:-:S07]  /*7d30*/  MOV R0, UR7 ;  /* 0x0000000700007c02 */ /* 0x002fce0008000f00 */
.L_x_168:
[----:B-1----:R1:W2:Y:S02]  /*7d40*/  SYNCS.PHASECHK.TRANS64.TRYWAIT P0, [R0+URZ], R2 ;  /* 0x00000002000075a7 */ /* 0x0022a400080011ff */
[----:B--2---:R-:W-:Y:S05]  /*7d50*/  @!P0 NANOSLEEP.SYNCS 0x989680 ;  /* 0x009896800000895d */ /* 0x004fea0003900000 */
[----:B------:R-:W2:Y:S02]  /*7d60*/  @!P0 SYNCS.PHASECHK.TRANS64 P0, [R0+URZ], R2 ;  /* 0x00000002000085a7 */ /* 0x000ea400080010ff */
[----:B--2---:R-:W-:Y:S05]  /*7d70*/  @!P0 BRA `(.L_x_168) ;  /* 0xfffffffc00f08947 */ /* 0x004fea000383ffff */
[----:B------:R-:W-:Y:S05]  /*7d80*/  BRA `(.L_x_169) ;  /* 0xffffffc000007947 */ /* 0x000fea000383ffff */
.L_x_78:
[----:B--2---:R2:W3:Y:S02]  /*7d90*/  SYNCS.PHASECHK.TRANS64.TRYWAIT P0, [R0+URZ+0x110], R2 ;  /* 0x00011002000075a7 */ /* 0x0044e400080011ff */
[----:B---3--:R-:W-:Y:S05]  /*7da0*/  @!P0 NANOSLEEP.SYNCS 0x989680 ;  /* 0x009896800000895d */ /* 0x008fea0003900000 */
[----:B------:R-:W3:Y:S02]  /*7db0*/  @!P0 SYNCS.PHASECHK.TRANS64 P0, [R0+URZ+0x110], R2 ;  /* 0x00011002000085a7 */ /* 0x000ee400080010ff */
[----:B---3--:R-:W-:Y:S05]  /*7dc0*/  @!P0 BRA `(.L_x_78) ;  /* 0xfffffffc00f08947 */ /* 0x008fea000383ffff */
[----:B------:R-:W-:Y:S05]  /*7dd0*/  BRA `(.L_x_170) ;  /* 0xffffffc000f87947 */ /* 0x000fea000383ffff */
.L_x_81:
[----:B------:R-:W-:Y:S07]  /*7de0*/  MOV R0, UR7 ;  /* 0x0000000700007c02 */ /* 0x000fee0008000f00 */
.L_x_171:
[----:B--2---:R2:W3:Y:S02]  /*7df0*/  SYNCS.PHASECHK.TRANS64.TRYWAIT P0, [R0+URZ+0x108], R2 ;  /* 0x00010802000075a7 */ /* 0x0044e400080011ff */
[----:B---3--:R-:W-:Y:S05]  /*7e00*/  @!P0 NANOSLEEP.SYNCS 0x989680 ;  /* 0x009896800000895d */ /* 0x008fea0003900000 */
[----:B------:R-:W3:Y:S02]  /*7e10*/  @!P0 SYNCS.PHASECHK.TRANS64 P0, [R0+URZ+0x108], R2 ;  /* 0x00010802000085a7 */ /* 0x000ee400080010ff */
[----:B---3--:R-:W-:Y:S05]  /*7e20*/  @!P0 BRA `(.L_x_171) ;  /* 0xfffffffc00f08947 */ /* 0x008fea000383ffff */
[----:B------:R-:W-:Y:S05]  /*7e30*/  BRA `(.L_x_80) ;  /* 0xffffffc400d87947 */ /* 0x000fea000383ffff */
.L_x_84:
[----:B------:R-:W-:Y:S07]  /*7e40*/  MOV R0, UR15 ;  /* 0x0000000f00007c02 */ /* 0x000fee0008000f00 */
.L_x_172:
[----:B-1----:R1:W2:Y:S02]  /*7e50*/  SYNCS.PHASECHK.TRANS64.TRYWAIT P0, [R0+URZ+0xe8], R9 ;  /* 0x0000e809000075a7 */ /* 0x0022a400080011ff */
[----:B--2---:R-:W-:Y:S05]  /*7e60*/  @!P0 NANOSLEEP.SYNCS 0x989680 ;  /* 0x009896800000895d */ /* 0x004fea0003900000 */
[----:B------:R-:W2:Y:S02]  /*7e70*/  @!P0 SYNCS.PHASECHK.TRANS64 P0, [R0+URZ+0xe8], R9 ;  /* 0x0000e809000085a7 */ /* 0x000ea400080010ff */
[----:B--2---:R-:W-:Y:S05]  /*7e80*/  @!P0 BRA `(.L_x_172) ;  /* 0xfffffffc00f08947 */ /* 0x004fea000383ffff */
[----:B------:R-:W-:Y:S05]  /*7e90*/  BRA `(.L_x_173) ;  /* 0xffffffc800507947 */ /* 0x000fea000383ffff */
.L_x_85:
[----:B------:R-:W-:Y:S07]  /*7ea0*/  MOV R0, UR13 ;  /* 0x0000000d00007c02 */ /* 0x000fee0008000f00 */
.L_x_174:
[----:B-1----:R1:W2:Y:S02]  /*7eb0*/  SYNCS.PHASECHK.TRANS64.TRYWAIT P0, [R0+URZ+0xe8], R20 ;  /* 0x0000e814000075a7 */ /* 0x0022a400080011ff */
[----:B--2---:R-:W-:Y:S05]  /*7ec0*/  @!P0 NANOSLEEP.SYNCS 0x989680 ;  /* 0x009896800000895d */ /* 0x004fea0003900000 */
[----:B------:R-:W2:Y:S02]  /*7ed0*/  @!P0 SYNCS.PHASECHK.TRANS64 P0, [R0+URZ+0xe8], R20 ;  /* 0x0000e814000085a7 */ /* 0x000ea400080010ff */
[----:B--2---:R-:W-:Y:S05]  /*7ee0*/  @!P0 BRA `(.L_x_174) ;  /* 0xfffffffc00f08947 */ /* 0x004fea000383ffff */
[----:B------:R-:W-:Y:S05]  /*7ef0*/  BRA `(.L_x_175) ;  /* 0xffffffc800f07947 */ /* 0x000fea000383ffff */
.L_x_87:
[----:B------:R-:W-:-:S07]  /*7f00*/  MOV R0, UR4 ;  /* 0x0000000400007c02 */ /* 0x000fce0008000f00 */
.L_x_176:
[----:B-1----:R1:W3:Y:S02]  /*7f10*/  SYNCS.PHASECHK.TRANS64.TRYWAIT P0, [R0+URZ], R2 ;  /* 0x00000002000075a7 */ /* 0x0022e400080011ff */
[----:B---3--:R-:W-:Y:S05]  /*7f20*/  @!P0 NANOSLEEP.SYNCS 0x989680 ;  /* 0x009896800000895d */ /* 0x008fea0003900000 */
[----:B------:R-:W3:Y:S02]  /*7f30*/  @!P0 SYNCS.PHASECHK.TRANS64 P0, [R0+URZ], R2 ;  /* 0x00000002000085a7 */ /* 0x000ee400080010ff */
[----:B---3--:R-:W-:Y:S05]  /*7f40*/  @!P0 BRA `(.L_x_176) ;  /* 0xfffffffc00f08947 */ /* 0x008fea000383ffff */
[----:B------:R-:W-:Y:S05]  /*7f50*/  BRA `(.L_x_177) ;  /* 0xffffffcc007c7947 */ /* 0x000fea000383ffff */
.L_x_88:
[----:B------:R-:W-:-:S07]  /*7f60*/  MOV R0, UR4 ;  /* 0x0000000400007c02 */ /* 0x000fce0008000f00 */
.L_x_178:
[----:B-1----:R1:W3:Y:S02]  /*7f70*/  SYNCS.PHASECHK.TRANS64.TRYWAIT P0, [R0+URZ], R2 ;  /* 0x00000002000075a7 */ /* 0x0022e400080011ff */
[----:B---3--:R-:W-:Y:S05]  /*7f80*/  @!P0 NANOSLEEP.SYNCS 0x989680 ;  /* 0x009896800000895d */ /* 0x008fea0003900000 */
[----:B------:R-:W3:Y:S02]  /*7f90*/  @!P0 SYNCS.PHASECHK.TRANS64 P0, [R0+URZ], R2 ;  /* 0x00000002000085a7 */ /* 0x000ee400080010ff */
[----:B---3--:R-:W-:Y:S05]  /*7fa0*/  @!P0 BRA `(.L_x_178) ;  /* 0xfffffffc00f08947 */ /* 0x008fea000383ffff */
[----:B------:R-:W-:Y:S05]  /*7fb0*/  BRA `(.L_x_179) ;  /* 0xffffffcc00887947 */ /* 0x000fea000383ffff */
.L_x_90:
[----:B--2---:R2:W4:Y:S02]  /*7fc0*/  SYNCS.PHASECHK.TRANS64.TRYWAIT P0, [R0+URZ+0x110], R2 ;  /* 0x00011002000075a7 */ /* 0x00452400080011ff */
[----:B----4-:R-:W-:Y:S05]  /*7fd0*/  @!P0 NANOSLEEP.SYNCS 0x989680 ;  /* 0x009896800000895d */ /* 0x010fea0003900000 */
[----:B------:R-:W4:Y:S02]  /*7fe0*/  @!P0 SYNCS.PHASECHK.TRANS64 P0, [R0+URZ+0x110], R2 ;  /* 0x00011002000085a7 */ /* 0x000f2400080010ff */
[----:B----4-:R-:W-:Y:S05]  /*7ff0*/  @!P0 BRA `(.L_x_90) ;  /* 0xfffffffc00f08947 */ /* 0x010fea000383ffff */
[----:B------:R-:W-:Y:S05]  /*8000*/  BRA `(.L_x_180) ;  /* 0xffffffd000787947 */ /* 0x000fea000383ffff */
.L_x_100:
[----:B-1----:R1:W3:Y:S02]  /*8010*/  SYNCS.PHASECHK.TRANS64.TRYWAIT P1, [R2+URZ+0xd0], R4 ;  /* 0x0000d004020075a7 */ /* 0x0022e400080211ff */
[----:B---3--:R-:W-:Y:S05]  /*8020*/  @!P1 NANOSLEEP.SYNCS 0x989680 ;  /* 0x009896800000995d */ /* 0x008fea0003900000 */
[----:B------:R-:W3:Y:S02]  /*8030*/  @!P1 SYNCS.PHASECHK.TRANS64 P1, [R2+URZ+0xd0], R4 ;  /* 0x0000d004020095a7 */ /* 0x000ee400080210ff */
[----:B---3--:R-:W-:Y:S05]  /*8040*/  @!P1 BRA `(.L_x_100) ;  /* 0xfffffffc00f09947 */ /* 0x008fea000383ffff */
[----:B------:R-:W-:Y:S05]  /*8050*/  BRA `(.L_x_99) ;  /* 0xffffffdc00787947 */ /* 0x000fea000383ffff */
.L_x_102:
[----:B-1----:R1:W2:Y:S02]  /*8060*/  SYNCS.PHASECHK.TRANS64.TRYWAIT P0, [R44+URZ+0x130], R3 ;  /* 0x000130032c0075a7 */ /* 0x0022a400080011ff */
[----:B--2---:R-:W-:Y:S05]  /*8070*/  @!P0 NANOSLEEP.SYNCS 0x989680 ;  /* 0x009896800000895d */ /* 0x004fea0003900000 */
[----:B------:R-:W2:Y:S02]  /*8080*/  @!P0 SYNCS.PHASECHK.TRANS64 P0, [R44+URZ+0x130], R3 ;  /* 0x000130032c0085a7 */ /* 0x000ea400080010ff */
[----:B--2---:R-:W-:Y:S05]  /*8090*/  @!P0 BRA `(.L_x_102) ;  /* 0xfffffffc00f08947 */ /* 0x004fea000383ffff */
[----:B------:R-:W-:Y:S05]  /*80a0*/  BRA `(.L_x_101) ;  /* 0xffffffdc00c87947 */ /* 0x000fea000383ffff */
.L_x_113:
[----:B-1----:R1:W2:Y:S02]  /*80b0*/  SYNCS.PHASECHK.TRANS64.TRYWAIT P0, [R2+URZ+0xd0], R45 ;  /* 0x0000d02d020075a7 */ /* 0x0022a400080011ff */
[----:B--2---:R-:W-:Y:S05]  /*80c0*/  @!P0 NANOSLEEP.SYNCS 0x989680 ;  /* 0x009896800000895d */ /* 0x004fea0003900000 */
[----:B------:R-:W2:Y:S02]  /*80d0*/  @!P0 SYNCS.PHASECHK.TRANS64 P0, [R2+URZ+0xd0], R45 ;  /* 0x0000d02d020085a7 */ /* 0x000ea400080010ff */
[----:B--2---:R-:W-:Y:S05]  /*80e0*/  @!P0 BRA `(.L_x_113) ;  /* 0xfffffffc00f08947 */ /* 0x004fea000383ffff */
[----:B------:R-:W-:Y:S05]  /*80f0*/  BRA `(.L_x_112) ;  /* 0xffffffe400d87947 */ /* 0x000fea000383ffff */
        .weak           $__internal_0_$__cuda_sm10x_tcgen05_guardrail_trap_col_being_dealloced_not_returned_by_alloc
        .type           $__internal_0_$__cuda_sm10x_tcgen05_guardrail_trap_col_being_dealloced_not_returned_by_alloc,@function
        .size           $__internal_0_$__cuda_sm10x_tcgen05_guardrail_trap_col_being_dealloced_not_returned_by_alloc,($__internal_1_$__cuda_sm10x_tcgen05_guardrail_trap_phase_invalid_during_alloc - $__internal_0_$__cuda_sm10x_tcgen05_guardrail_trap_col_being_dealloced_not_returned_by_alloc)
$__internal_0_$__cuda_sm10x_tcgen05_guardrail_trap_col_being_dealloced_not_returned_by_alloc:
[----:B------:R-:W-:Y:S05]  /*8100*/  BPT.TRAP 0x1 ;  /* 0x000000040000795c */ /* 0x000fea0000300000 */
[----:B------:R-:W-:-:S04]  /*8110*/  HFMA2 R3, -RZ, RZ, 0, 0 ;  /* 0x00000000ff037431 */ /* 0x000fc800000001ff */
[----:B------:R-:W-:Y:S05]  /*8120*/  RET.REL.NODEC R2 `(_ZN7cutlass13device_kernelINS_4gemm6kernel13GemmUniversalIN4cute5tupleIJiiiiEEENS1_10collective13CollectiveMmaINS1_35MainloopSm100TmaUmmaWarpSpecializedILi13ELi2ELi4ENS5_IJNS4_1CILi1EEESB_SB_EEEEENS5_IJNSA_ILi64EEESE_SE_EEENS_10bfloat16_tENS5_IJlSB_lEEESG_SH_NS4_8TiledMMAINS4_8MMA_AtomIJNS4_20SM100_MMA_F16BF16_SSISG_SG_fLi64ELi64ELNS4_4UMMA5MajorE0ELSM_0ELNSL_7ScaleInE0ELSN_0EEEEEENS4_6LayoutISC_NS5_IJNSA_ILi0EEESR_SR_EEEEENS5_IJNS4_10UnderscoreESU_SU_EEEEENS4_13SM90_TMA_LOADENS4_14ComposedLayoutINS4_7SwizzleILi3ELi4ELi3EEENS4_18smem_ptr_flag_bitsILi16EEENSQ_INS5_IJNSA_ILi8EEESE_EEENS5_IJSE_SB_EEEEEEEvNS4_8identityESX_S17_vS18_EENS_8epilogue10collective18CollectiveEpilogueINS1A_23Sm100TmaWarpSpecializedILi3ELi2ELi16ELb1ELb0EEEJSF_NS5_IJNSQ_ISE_SB_EENSQ_INSA_ILi32EEESB_EEEEESG_SH_SG_SH_NS1A_6fusion15FusionCallbacksIS1E_NS1J_17LinearCombinationISG_fSG_fLNS_15FloatRoundStyleE2EEESF_S1I_JEEENS4_5SM1004TMEM4LOAD26SM100_TMEM_LOAD_16dp256b4xESX_NSY_INSZ_ILi2ELi4ELi3EEES12_NSQ_INS5_IJS13_S1G_EEENS5_IJS1G_SB_EEEEEEENS4_17SM75_U32x4_LDSM_NENS4_14SM90_TMA_STOREES1X_NS4_17SM90_U32x4_STSM_NENS4_39AutoVectorizingCopyWithAssumedAlignmentILi128EEEEEEvvEEEEvNT_6ParamsE) ;  /* 0xffffff7c02b47950 */ /* 0x000fea0003c3ffff */
        .weak           $__internal_1_$__cuda_sm10x_tcgen05_guardrail_trap_phase_invalid_during_alloc
        .type           $__internal_1_$__cuda_sm10x_tcgen05_guardrail_trap_phase_invalid_during_alloc,@function
        .size           $__internal_1_$__cuda_sm10x_tcgen05_guardrail_trap_phase_invalid_during_alloc,($__internal_2_$__cuda_sm10x_tcgen05_guardrail_trap_unallocated_columns_being_dealloced - $__internal_1_$__cuda_sm10x_tcgen05_guardrail_trap_phase_invalid_during_alloc)
$__internal_1_$__cuda_sm10x_tcgen05_guardrail_trap_phase_invalid_during_alloc:
[----:B------:R-:W-:Y:S05]  /*8130*/  BPT.TRAP 0x1 ;  /* 0x000000040000795c */ /* 0x000fea0000300000 */
[----:B------:R-:W-:-:S04]  /*8140*/  MOV R3, 0x0 ;  /* 0x0000000000037802 */ /* 0x000fc80000000f00 */
[----:B------:R-:W-:Y:S05]  /*8150*/  RET.REL.NODEC R2 `(_ZN7cutlass13device_kernelINS_4gemm6kernel13GemmUniversalIN4cute5tupleIJiiiiEEENS1_10collective13CollectiveMmaINS1_35MainloopSm100TmaUmmaWarpSpecializedILi13ELi2ELi4ENS5_IJNS4_1CILi1EEESB_SB_EEEEENS5_IJNSA_ILi64EEESE_SE_EEENS_10bfloat16_tENS5_IJlSB_lEEESG_SH_NS4_8TiledMMAINS4_8MMA_AtomIJNS4_20SM100_MMA_F16BF16_SSISG_SG_fLi64ELi64ELNS4_4UMMA5MajorE0ELSM_0ELNSL_7ScaleInE0ELSN_0EEEEEENS4_6LayoutISC_NS5_IJNSA_ILi0EEESR_SR_EEEEENS5_IJNS4_10UnderscoreESU_SU_EEEEENS4_13SM90_TMA_LOADENS4_14ComposedLayoutINS4_7SwizzleILi3ELi4ELi3EEENS4_18smem_ptr_flag_bitsILi16EEENSQ_INS5_IJNSA_ILi8EEESE_EEENS5_IJSE_SB_EEEEEEEvNS4_8identityESX_S17_vS18_EENS_8epilogue10collective18CollectiveEpilogueINS1A_23Sm100TmaWarpSpecializedILi3ELi2ELi16ELb1ELb0EEEJSF_NS5_IJNSQ_ISE_SB_EENSQ_INSA_ILi32EEESB_EEEEESG_SH_SG_SH_NS1A_6fusion15FusionCallbacksIS1E_NS1J_17LinearCombinationISG_fSG_fLNS_15FloatRoundStyleE2EEESF_S1I_JEEENS4_5SM1004TMEM4LOAD26SM100_TMEM_LOAD_16dp256b4xESX_NSY_INSZ_ILi2ELi4ELi3EEES12_NSQ_INS5_IJS13_S1G_EEENS5_IJS1G_SB_EEEEEEENS4_17SM75_U32x4_LDSM_NENS4_14SM90_TMA_STOREES1X_NS4_17SM90_U32x4_STSM_NENS4_39AutoVectorizingCopyWithAssumedAlignmentILi128EEEEEEvvEEEEvNT_6ParamsE) ;  /* 0xffffff7c02a87950 */ /* 0x000fea0003c3ffff */
        .weak           $__internal_2_$__cuda_sm10x_tcgen05_guardrail_trap_unallocated_columns_being_dealloced
        .type           $__internal_2_$__cuda_sm10x_tcgen05_guardrail_trap_unallocated_columns_being_dealloced,@function
        .size           $__internal_2_$__cuda_sm10x_tcgen05_guardrail_trap_unallocated_columns_being_dealloced,(.L_x_182 - $__internal_2_$__cuda_sm10x_tcgen05_guardrail_trap_unallocated_columns_being_dealloced)
$__internal_2_$__cuda_sm10x_tcgen05_guardrail_trap_unallocated_columns_being_dealloced:
[----:B------:R-:W-:Y:S05]  /*8160*/  BPT.TRAP 0x1 ;  /* 0x000000040000795c */ /* 0x000fea0000300000 */
[----:B------:R-:W-:-:S04]  /*8170*/  HFMA2 R3, -RZ, RZ, 0, 0 ;  /* 0x00000000ff037431 */ /* 0x000fc800000001ff */
[----:B------:R-:W-:Y:S05]  /*8180*/  RET.REL.NODEC R2 `(_ZN7cutlass13device_kernelINS_4gemm6kernel13GemmUniversalIN4cute5tupleIJiiiiEEENS1_10collective13CollectiveMmaINS1_35MainloopSm100TmaUmmaWarpSpecializedILi13ELi2ELi4ENS5_IJNS4_1CILi1EEESB_SB_EEEEENS5_IJNSA_ILi64EEESE_SE_EEENS_10bfloat16_tENS5_IJlSB_lEEESG_SH_NS4_8TiledMMAINS4_8MMA_AtomIJNS4_20SM100_MMA_F16BF16_SSISG_SG_fLi64ELi64ELNS4_4UMMA5MajorE0ELSM_0ELNSL_7ScaleInE0ELSN_0EEEEEENS4_6LayoutISC_NS5_IJNSA_ILi0EEESR_SR_EEEEENS5_IJNS4_10UnderscoreESU_SU_EEEEENS4_13SM90_TMA_LOADENS4_14ComposedLayoutINS4_7SwizzleILi3ELi4ELi3EEENS4_18smem_ptr_flag_bitsILi16EEENSQ_INS5_IJNSA_ILi8EEESE_EEENS5_IJSE_SB_EEEEEEEvNS4_8identityESX_S17_vS18_EENS_8epilogue10collective18CollectiveEpilogueINS1A_23Sm100TmaWarpSpecializedILi3ELi2ELi16ELb1ELb0EEEJSF_NS5_IJNSQ_ISE_SB_EENSQ_INSA_ILi32EEESB_EEEEESG_SH_SG_SH_NS1A_6fusion15FusionCallbacksIS1E_NS1J_17LinearCombinationISG_fSG_fLNS_15FloatRoundStyleE2EEESF_S1I_JEEENS4_5SM1004TMEM4LOAD26SM100_TMEM_LOAD_16dp256b4xESX_NSY_INSZ_ILi2ELi4ELi3EEES12_NSQ_INS5_IJS13_S1G_EEENS5_IJS1G_SB_EEEEEEENS4_17SM75_U32x4_LDSM_NENS4_14SM90_TMA_STOREES1X_NS4_17SM90_U32x4_STSM_NENS4_39AutoVectorizingCopyWithAssumedAlignmentILi128EEEEEEvvEEEEvNT_6ParamsE) ;  /* 0xffffff7c029c7950 */ /* 0x000fea0003c3ffff */
.L_x_181:
[----:B------:R-:W-:-:S00]  /*8190*/  BRA `(.L_x_181) ;  /* 0xfffffffc00fc7947 */ /* 0x000fc0000383ffff */
[----:B------:R-:W-:-:S00]  /*81a0*/  NOP ;  /* 0x0000000000007918 */ /* 0x000fc00000000000 */
        /* <DEDUP_REMOVED lines=13> */
.L_x_182:


//--------------------- .nv.global.init           --------------------------
	.section	.nv.global.init,"aw",@progbits
.nv.global.init:
	.type		$str$27,@object
	.size		$str$27,($str$28 - $str$27)
$str$27:
        /*0000*/ 	.byte	0x28, 0x61, 0x64, 0x64, 0x72, 0x65, 0x73, 0x73, 0x20, 0x26, 0x20, 0x6d, 0x61, 0x73, 0x6b, 0x29
        /*0010*/ 	.byte	0x20, 0x3d, 0x3d, 0x20, 0x30, 0x00
	.type		$str$28,@object
	.size		$str$28,($str$26 - $str$28)
$str$28:
        /*0016*/ 	.byte	0x2f, 0x74, 0x6d, 0x70, 0x2f, 0x63, 0x75, 0x74, 0x6c, 0x61, 0x73, 0x73, 0x5f, 0x73, 0x77, 0x65
        /*0026*/ 	.byte	0x65, 0x70, 0x5f, 0x73, 0x72, 0x63, 0x2f, 0x69, 0x6e, 0x63, 0x6c, 0x75, 0x64, 0x65, 0x2f, 0x63
        /*0036*/ 	.byte	0x75, 0x74, 0x65, 0x2f, 0x70, 0x6f, 0x69, 0x6e, 0x74, 0x65, 0x72, 0x5f, 0x66, 0x6c, 0x61, 0x67
        /*0046*/ 	.byte	0x67, 0x65, 0x64, 0x2e, 0x68, 0x70, 0x70, 0x00
	.type		$str$26,@object
	.size		$str$26,($str$25 - $str$26)
$str$26:
        /*004e*/ 	.byte	0x2f, 0x74, 0x6d, 0x70, 0x2f, 0x63, 0x75, 0x74, 0x6c, 0x61, 0x73, 0x73, 0x5f, 0x73, 0x77, 0x65
        /*005e*/ 	.byte	0x65, 0x70, 0x5f, 0x73, 0x72, 0x63, 0x2f, 0x69, 0x6e, 0x63, 0x6c, 0x75, 0x64, 0x65, 0x2f, 0x63
        /*006e*/ 	.byte	0x75, 0x74, 0x65, 0x2f, 0x61, 0x74, 0x6f, 0x6d, 0x2f, 0x63, 0x6f, 0x70, 0x79, 0x5f, 0x74, 0x72
        /*007e*/ 	.byte	0x61, 0x69, 0x74, 0x73, 0x5f, 0x73, 0x6d, 0x31, 0x30, 0x30, 0x2e, 0x68, 0x70, 0x70, 0x00
	.type		$str$25,@object
	.size		$str$25,(__unnamed_1 - $str$25)
$str$25:
        /*008d*/ 	.byte	0x28, 0x28, 0x75, 0x69, 0x6e, 0x74, 0x33, 0x32, 0x5f, 0x74, 0x28, 0x74, 0x68, 0x72, 0x65, 0x61
        /*009d*/ 	.byte	0x64, 0x49, 0x64, 0x78, 0x2e, 0x78, 0x29, 0x20, 0x2f, 0x20, 0x33, 0x32, 0x29, 0x20, 0x25, 0x20
        /*00ad*/ 	.byte	0x34, 0x29, 0x20, 0x3d, 0x3d, 0x20, 0x28, 0x28, 0x28, 0x74, 0x6d, 0x65, 0x6d, 0x5f, 0x61, 0x64
        /*00bd*/ 	.byte	0x64, 0x72, 0x20, 0x3e, 0x3e, 0x20, 0x31, 0x36, 0x29, 0x20, 0x2f, 0x20, 0x33, 0x32, 0x29, 0x20
        /*00cd*/ 	.byte	0x25, 0x20, 0x34, 0x29, 0x00
	.type		__unnamed_1,@object
	.size		__unnamed_1,(__unnamed_2 - __unnamed_1)
__unnamed_1:
        /*00d2*/ 	.byte	0x61, 0x75, 0x74, 0x6f, 0x20, 0x63, 0x75, 0x74, 0x65, 0x3a, 0x3a, 0x61, 0x73, 0x5f, 0x70, 0x6f
        /* <DEDUP_REMOVED lines=24> */
        /*0262*/ 	.byte	0x30, 0x34, 0x38, 0x3e, 0x3e, 0x3e, 0x3e, 0x5d, 0x00
	.type		__unnamed_2,@object
	.size		__unnamed_2,(.L_2 - __unnamed_2)
__unnamed_2:
        /* <DEDUP_REMOVED lines=45> */
        /*053b*/ 	.byte	0x3e, 0x3e, 0x3e, 0x5d, 0x00
.L_2:


//--------------------- .nv.shared._ZN7cutlass13device_kernelINS_4gemm6kernel13GemmUniversalIN4cute5tupleIJiiiiEEENS1_10collective13CollectiveMmaINS1_35MainloopSm100TmaUmmaWarpSpecializedILi13ELi2ELi4ENS5_IJNS4_1CILi1EEESB_SB_EEEEENS5_IJNSA_ILi64EEESE_SE_EEENS_10bfloat16_tENS5_IJlSB_lEEESG_SH_NS4_8TiledMMAINS4_8MMA_AtomIJNS4_20SM100_MMA_F16BF16_SSISG_SG_fLi64ELi64ELNS4_4UMMA5MajorE0ELSM_0ELNSL_7ScaleInE0ELSN_0EEEEEENS4_6LayoutISC_NS5_IJNSA_ILi0EEESR_SR_EEEEENS5_IJNS4_10UnderscoreESU_SU_EEEEENS4_13SM90_TMA_LOADENS4_14ComposedLayoutINS4_7SwizzleILi3ELi4ELi3EEENS4_18smem_ptr_flag_bitsILi16EEENSQ_INS5_IJNSA_ILi8EEESE_EEENS5_IJSE_SB_EEEEEEEvNS4_8identityESX_S17_vS18_EENS_8epilogue10collective18CollectiveEpilogueINS1A_23Sm100TmaWarpSpecializedILi3ELi2ELi16ELb1ELb0EEEJSF_NS5_IJNSQ_ISE_SB_EENSQ_INSA_ILi32EEESB_EEEEESG_SH_SG_SH_NS1A_6fusion15FusionCallbacksIS1E_NS1J_17LinearCombinationISG_fSG_fLNS_15FloatRoundStyleE2EEESF_S1I_JEEENS4_5SM1004TMEM4LOAD26SM100_TMEM_LOAD_16dp256b4xESX_NSY_INSZ_ILi2ELi4ELi3EEES12_NSQ_INS5_IJS13_S1G_EEENS5_IJS1G_SB_EEEEEEENS4_17SM75_U32x4_LDSM_NENS4_14SM90_TMA_STOREES1X_NS4_17SM90_U32x4_STSM_NENS4_39AutoVectorizingCopyWithAssumedAlignmentILi128EEEEEEvvEEEEvNT_6ParamsE --------------------------
	.section	.nv.shared._ZN7cutlass13device_kernelINS_4gemm6kernel13GemmUniversalIN4cute5tupleIJiiiiEEENS1_10collective13CollectiveMmaINS1_35MainloopSm100TmaUmmaWarpSpecializedILi13ELi2ELi4ENS5_IJNS4_1CILi1EEESB_SB_EEEEENS5_IJNSA_ILi64EEESE_SE_EEENS_10bfloat16_tENS5_IJlSB_lEEESG_SH_NS4_8TiledMMAINS4_8MMA_AtomIJNS4_20SM100_MMA_F16BF16_SSISG_SG_fLi64ELi64ELNS4_4UMMA5MajorE0ELSM_0ELNSL_7ScaleInE0ELSN_0EEEEEENS4_6LayoutISC_NS5_IJNSA_ILi0EEESR_SR_EEEEENS5_IJNS4_10UnderscoreESU_SU_EEEEENS4_13SM90_TMA_LOADENS4_14ComposedLayoutINS4_7SwizzleILi3ELi4ELi3EEENS4_18smem_ptr_flag_bitsILi16EEENSQ_INS5_IJNSA_ILi8EEESE_EEENS5_IJSE_SB_EEEEEEEvNS4_8identityESX_S17_vS18_EENS_8epilogue10collective18CollectiveEpilogueINS1A_23Sm100TmaWarpSpecializedILi3ELi2ELi16ELb1ELb0EEEJSF_NS5_IJNSQ_ISE_SB_EENSQ_INSA_ILi32EEESB_EEEEESG_SH_SG_SH_NS1A_6fusion15FusionCallbacksIS1E_NS1J_17LinearCombinationISG_fSG_fLNS_15FloatRoundStyleE2EEESF_S1I_JEEENS4_5SM1004TMEM4LOAD26SM100_TMEM_LOAD_16dp256b4xESX_NSY_INSZ_ILi2ELi4ELi3EEES12_NSQ_INS5_IJS13_S1G_EEENS5_IJS1G_SB_EEEEEEENS4_17SM75_U32x4_LDSM_NENS4_14SM90_TMA_STOREES1X_NS4_17SM90_U32x4_STSM_NENS4_39AutoVectorizingCopyWithAssumedAlignmentILi128EEEEEEvvEEEEvNT_6ParamsE,"aw",@nobits
	.sectionflags	@""
	.align	16
	.zero		1024


//--------------------- .nv.shared.reserved.0     --------------------------
	.section	.nv.shared.reserved.0,"aw",@nobits
	.weak		__nv_reservedSMEM_offset_0_alias
	.size		__nv_reservedSMEM_offset_0_alias, 0, 64
	.other		__nv_reservedSMEM_offset_0_alias,@"STO_CUDA_RESERVED_SHARED STV_DEFAULT"
__nv_reservedSMEM_offset_0_alias:
	.zero		0
.nv.shared.reserved.0:
	.zero		64
	.weak		__nv_reservedSMEM_tcgen05_partition
	.type		__nv_reservedSMEM_tcgen05_partition,@object
	.size		__nv_reservedSMEM_tcgen05_partition,(.L_0 - __nv_reservedSMEM_tcgen05_partition)
__nv_reservedSMEM_tcgen05_partition:
	.zero		32
.L_0:


//--------------------- .nv.global                --------------------------
	.section	.nv.global,"aw",@nobits
.nv.global:
	.type		_ZN40_INTERNAL_8c99663f_4_k_cu_49d8326f_256104cute1_E,@object
	.size		_ZN40_INTERNAL_8c99663f_4_k_cu_49d8326f_256104cute1_E,(_ZN40_INTERNAL_8c99663f_4_k_cu_49d8326f_256104cuda3std3__45__cpo6cbeginE - _ZN40_INTERNAL_8c99663f_4_k_cu_49d8326f_256104cute1_E)
_ZN40_INTERNAL_8c99663f_4_k_cu_49d8326f_256104cute1_E:
	.zero		1
	.type		_ZN40_INTERNAL_8c99663f_4_k_cu_49d8326f_256104cuda3std3__45__cpo6cbeginE,@object
	.size		_ZN40_INTERNAL_8c99663f_4_k_cu_49d8326f_256104cuda3std3__45__cpo6cbeginE,(_ZN40_INTERNAL_8c99663f_4_k_cu_49d8326f_256104cuda3std3__48in_placeE - _ZN40_INTERNAL_8c99663f_4_k_cu_49d8326f_256104cuda3std3__45__cpo6cbeginE)
_ZN40_INTERNAL_8c99663f_4_k_cu_49d8326f_256104cuda3std3__45__cpo6cbeginE:
	.zero		1
	.type		_ZN40_INTERNAL_8c99663f_4_k_cu_49d8326f_256104cuda3std3__48in_placeE,@object
	.size		_ZN40_INTERNAL_8c99663f_4_k_cu_49d8326f_256104cuda3std3__48in_placeE,(_ZN40_INTERNAL_8c99663f_4_k_cu_49d8326f_256104cuda3std6ranges3__45__cpo9iter_moveE - _ZN40_INTERNAL_8c99663f_4_k_cu_49d8326f_256104cuda3std3__48in_placeE)
_ZN40_INTERNAL_8c99663f_4_k_cu_49d8326f_256104cuda3std3__48in_placeE:
	.zero		1
	.type		_ZN40_INTERNAL_8c99663f_4_k_cu_49d8326f_256104cuda3std6ranges3__45__cpo9iter_moveE,@object
	.size		_ZN40_INTERNAL_8c99663f_4_k_cu_49d8326f_256104cuda3std6ranges3__45__cpo9iter_moveE,(_ZN40_INTERNAL_8c99663f_4_k_cu_49d8326f_256104cuda3std3__45__cpo5beginE - _ZN40_INTERNAL_8c99663f_4_k_cu_49d8326f_256104cuda3std6ranges3__45__cpo9iter_moveE)
_ZN40_INTERNAL_8c99663f_4_k_cu_49d8326f_256104cuda3std6ranges3__45__cpo9iter_moveE:
	.zero		1
	.type		_ZN40_INTERNAL_8c99663f_4_k_cu_49d8326f_256104cuda3std3__45__cpo5beginE,@object
	.size		_ZN40_INTERNAL_8c99663f_4_k_cu_49d8326f_256104cuda3std3__45__cpo5beginE,(_ZN40_INTERNAL_8c99663f_4_k_cu_49d8326f_256104cuda3std3__442_GLOBAL__N__8c99663f_4_k_cu_49d8326f_256106ignoreE - _ZN40_INTERNAL_8c99663f_4_k_cu_49d8326f_256104cuda3std3__45__cpo5beginE)
_ZN40_INTERNAL_8c99663f_4_k_cu_49d8326f_256104cuda3std3__45__cpo5beginE:
	.zero		1
	.type		_ZN40_INTERNAL_8c99663f_4_k_cu_49d8326f_256104cuda3std3__442_GLOBAL__N__8c99663f_4_k_cu_49d8326f_256106ignoreE,@object
	.size		_ZN40_INTERNAL_8c99663f_4_k_cu_49d8326f_256104cuda3std3__442_GLOBAL__N__8c99663f_4_k_cu_49d8326f_256106ignoreE,(_ZN40_INTERNAL_8c99663f_4_k_cu_49d8326f_256104cute7productE - _ZN40_INTERNAL_8c99663f_4_k_cu_49d8326f_256104cuda3std3__442_GLOBAL__N__8c99663f_4_k_cu_49d8326f_256106ignoreE)
_ZN40_INTERNAL_8c99663f_4_k_cu_49d8326f_256104cuda3std3__442_GLOBAL__N__8c99663f_4_k_cu_49d8326f_256106ignoreE:
	.zero		1
	.type		_ZN40_INTERNAL_8c99663f_4_k_cu_49d8326f_256104cute7productE,@object
	.size		_ZN40_INTERNAL_8c99663f_4_k_cu_49d8326f_256104cute7productE,(_ZN40_INTERNAL_8c99663f_4_k_cu_49d8326f_256104cuda3std3__45__cpo3endE - _ZN40_INTERNAL_8c99663f_4_k_cu_49d8326f_256104cute7productE)
_ZN40_INTERNAL_8c99663f_4_k_cu_49d8326f_256104cute7productE:
	.zero		1
	.type		_ZN40_INTERNAL_8c99663f_4_k_cu_49d8326f_256104cuda3std3__45__cpo3endE,@object
	.size		_ZN40_INTERNAL_8c99663f_4_k_cu_49d8326f_256104cuda3std3__45__cpo3endE,(_ZN40_INTERNAL_8c99663f_4_k_cu_49d8326f_256104cuda3std3__419piecewise_constructE - _ZN40_INTERNAL_8c99663f_4_k_cu_49d8326f_256104cuda3std3__45__cpo3endE)
_ZN40_INTERNAL_8c99663f_4_k_cu_49d8326f_256104cuda3std3__45__cpo3endE:
	.zero		1
	.type		_ZN40_INTERNAL_8c99663f_4_k_cu_49d8326f_256104cuda3std3__419piecewise_constructE,@object
	.size		_ZN40_INTERNAL_8c99663f_4_k_cu_49d8326f_256104cuda3std3__419piecewise_constructE,(_ZN40_INTERNAL_8c99663f_4_k_cu_49d8326f_256104cuda3std3__45__cpo4cendE - _ZN40_INTERNAL_8c99663f_4_k_cu_49d8326f_256104cuda3std3__419piecewise_constructE)
_ZN40_INTERNAL_8c99663f_4_k_cu_49d8326f_256104cuda3std3__419piecewise_constructE:
	.zero		1
	.type		_ZN40_INTERNAL_8c99663f_4_k_cu_49d8326f_256104cuda3std3__45__cpo4cendE,@object
	.size		_ZN40_INTERNAL_8c99663f_4_k_cu_49d8326f_256104cuda3std3__45__cpo4cendE,(_ZN40_INTERNAL_8c99663f_4_k_cu_49d8326f_256104cuda3std6ranges3__45__cpo4swapE - _ZN40_INTERNAL_8c99663f_4_k_cu_49d8326f_256104cuda3std3__45__cpo4cendE)
_ZN40_INTERNAL_8c99663f_4_k_cu_49d8326f_256104cuda3std3__45__cpo4cendE:
	.zero		1
	.type		_ZN40_INTERNAL_8c99663f_4_k_cu_49d8326f_256104cuda3std6ranges3__45__cpo4swapE,@object
	.size		_ZN40_INTERNAL_8c99663f_4_k_cu_49d8326f_256104cuda3std6ranges3__45__cpo4swapE,(.L_10 - _ZN40_INTERNAL_8c99663f_4_k_cu_49d8326f_256104cuda3std6ranges3__45__cpo4swapE)
_ZN40_INTERNAL_8c99663f_4_k_cu_49d8326f_256104cuda3std6ranges3__45__cpo4swapE:
	.zero		1
.L_10:


//--------------------- .nv.constant0._ZN7cutlass13device_kernelINS_4gemm6kernel13GemmUniversalIN4cute5tupleIJiiiiEEENS1_10collective13CollectiveMmaINS1_35MainloopSm100TmaUmmaWarpSpecializedILi13ELi2ELi4ENS5_IJNS4_1CILi1EEESB_SB_EEEEENS5_IJNSA_ILi64EEESE_SE_EEENS_10bfloat16_tENS5_IJlSB_lEEESG_SH_NS4_8TiledMMAINS4_8MMA_AtomIJNS4_20SM100_MMA_F16BF16_SSISG_SG_fLi64ELi64ELNS4_4UMMA5MajorE0ELSM_0ELNSL_7ScaleInE0ELSN_0EEEEEENS4_6LayoutISC_NS5_IJNSA_ILi0EEESR_SR_EEEEENS5_IJNS4_10UnderscoreESU_SU_EEEEENS4_13SM90_TMA_LOADENS4_14ComposedLayoutINS4_7SwizzleILi3ELi4ELi3EEENS4_18smem_ptr_flag_bitsILi16EEENSQ_INS5_IJNSA_ILi8EEESE_EEENS5_IJSE_SB_EEEEEEEvNS4_8identityESX_S17_vS18_EENS_8epilogue10collective18CollectiveEpilogueINS1A_23Sm100TmaWarpSpecializedILi3ELi2ELi16ELb1ELb0EEEJSF_NS5_IJNSQ_ISE_SB_EENSQ_INSA_ILi32EEESB_EEEEESG_SH_SG_SH_NS1A_6fusion15FusionCallbacksIS1E_NS1J_17LinearCombinationISG_fSG_fLNS_15FloatRoundStyleE2EEESF_S1I_JEEENS4_5SM1004TMEM4LOAD26SM100_TMEM_LOAD_16dp256b4xESX_NSY_INSZ_ILi2ELi4ELi3EEES12_NSQ_INS5_IJS13_S1G_EEENS5_IJS1G_SB_EEEEEEENS4_17SM75_U32x4_LDSM_NENS4_14SM90_TMA_STOREES1X_NS4_17SM90_U32x4_STSM_NENS4_39AutoVectorizingCopyWithAssumedAlignmentILi128EEEEEEvvEEEEvNT_6ParamsE --------------------------
	.section	.nv.constant0._ZN7cutlass13device_kernelINS_4gemm6kernel13GemmUniversalIN4cute5tupleIJiiiiEEENS1_10collective13CollectiveMmaINS1_35MainloopSm100TmaUmmaWarpSpecializedILi13ELi2ELi4ENS5_IJNS4_1CILi1EEESB_SB_EEEEENS5_IJNSA_ILi64EEESE_SE_EEENS_10bfloat16_tENS5_IJlSB_lEEESG_SH_NS4_8TiledMMAINS4_8MMA_AtomIJNS4_20SM100_MMA_F16BF16_SSISG_SG_fLi64ELi64ELNS4_4UMMA5MajorE0ELSM_0ELNSL_7ScaleInE0ELSN_0EEEEEENS4_6LayoutISC_NS5_IJNSA_ILi0EEESR_SR_EEEEENS5_IJNS4_10UnderscoreESU_SU_EEEEENS4_13SM90_TMA_LOADENS4_14ComposedLayoutINS4_7SwizzleILi3ELi4ELi3EEENS4_18smem_ptr_flag_bitsILi16EEENSQ_INS5_IJNSA_ILi8EEESE_EEENS5_IJSE_SB_EEEEEEEvNS4_8identityESX_S17_vS18_EENS_8epilogue10collective18CollectiveEpilogueINS1A_23Sm100TmaWarpSpecializedILi3ELi2ELi16ELb1ELb0EEEJSF_NS5_IJNSQ_ISE_SB_EENSQ_INSA_ILi32EEESB_EEEEESG_SH_SG_SH_NS1A_6fusion15FusionCallbacksIS1E_NS1J_17LinearCombinationISG_fSG_fLNS_15FloatRoundStyleE2EEESF_S1I_JEEENS4_5SM1004TMEM4LOAD26SM100_TMEM_LOAD_16dp256b4xESX_NSY_INSZ_ILi2ELi4ELi3EEES12_NSQ_INS5_IJS13_S1G_EEENS5_IJS1G_SB_EEEEEEENS4_17SM75_U32x4_LDSM_NENS4_14SM90_TMA_STOREES1X_NS4_17SM90_U32x4_STSM_NENS4_39AutoVectorizingCopyWithAssumedAlignmentILi128EEEEEEvvEEEEvNT_6ParamsE,"a",@progbits
	.sectionflags	@""
	.align	4
.nv.constant0._ZN7cutlass13device_kernelINS_4gemm6kernel13GemmUniversalIN4cute5tupleIJiiiiEEENS1_10collective13CollectiveMmaINS1_35MainloopSm100TmaUmmaWarpSpecializedILi13ELi2ELi4ENS5_IJNS4_1CILi1EEESB_SB_EEEEENS5_IJNSA_ILi64EEESE_SE_EEENS_10bfloat16_tENS5_IJlSB_lEEESG_SH_NS4_8TiledMMAINS4_8MMA_AtomIJNS4_20SM100_MMA_F16BF16_SSISG_SG_fLi64ELi64ELNS4_4UMMA5MajorE0ELSM_0ELNSL_7ScaleInE0ELSN_0EEEEEENS4_6LayoutISC_NS5_IJNSA_ILi0EEESR_SR_EEEEENS5_IJNS4_10UnderscoreESU_SU_EEEEENS4_13SM90_TMA_LOADENS4_14ComposedLayoutINS4_7SwizzleILi3ELi4ELi3EEENS4_18smem_ptr_flag_bitsILi16EEENSQ_INS5_IJNSA_ILi8EEESE_EEENS5_IJSE_SB_EEEEEEEvNS4_8identityESX_S17_vS18_EENS_8epilogue10collective18CollectiveEpilogueINS1A_23Sm100TmaWarpSpecializedILi3ELi2ELi16ELb1ELb0EEEJSF_NS5_IJNSQ_ISE_SB_EENSQ_INSA_ILi32EEESB_EEEEESG_SH_SG_SH_NS1A_6fusion15FusionCallbacksIS1E_NS1J_17LinearCombinationISG_fSG_fLNS_15FloatRoundStyleE2EEESF_S1I_JEEENS4_5SM1004TMEM4LOAD26SM100_TMEM_LOAD_16dp256b4xESX_NSY_INSZ_ILi2ELi4ELi3EEES12_NSQ_INS5_IJS13_S1G_EEENS5_IJS1G_SB_EEEEEEENS4_17SM75_U32x4_LDSM_NENS4_14SM90_TMA_STOREES1X_NS4_17SM90_U32x4_STSM_NENS4_39AutoVectorizingCopyWithAssumedAlignmentILi128EEEEEEvvEEEEvNT_6ParamsE:
	.zero		2944


//--------------------- SYMBOLS --------------------------

	.type		.nv.reservedSmem.offset0,@object
	.size		.nv.reservedSmem.offset0,0x4
	.type		.nv.reservedSmem.cap,@object
	.size		.nv.reservedSmem.cap,0x4
	.type		__assertfail,@function
